	.target	sm_90a

	.elftype	@"ET_EXEC"


//--------------------- .note.nv.tkinfo           --------------------------
	.section	.note.nv.tkinfo,"",@"SHT_NOTE"
	.sectionflags	@"SHF_NOTE_NV_TKINFO"
	.tkinfo
        /*0018*/ 	.word	0x00000002
        /*0030*/ 	.string	""
        /*0030*/ 	.string	"ptxas"
        /*0030*/ 	.string	"Cuda compilation tools, release 13.0, V13.0.88"
        /*0030*/ 	.string	"Build cuda_13.0.r13.0/compiler.36424714_0"
        /*0030*/ 	.string	"-arch sm_90a -m 64 "



//--------------------- .note.nv.cuinfo           --------------------------
	.section	.note.nv.cuinfo,"",@"SHT_NOTE"
	.sectionflags	@"SHF_NOTE_NV_CUINFO"
        /*0018*/ 	.short	0x0002
        /*001a*/ 	.short	0x005a
        /*001c*/ 	.short	0x0082
	.zero		2


//--------------------- .nv.info                  --------------------------
	.section	.nv.info,"",@"SHT_CUDA_INFO"
	.align	4


	//----- nvinfo : EIATTR_REGCOUNT
	.align		4
        /*0000*/ 	.byte	0x04, 0x2f
        /*0002*/ 	.short	(.L_15 - .L_14)
	.align		4
.L_14:
        /*0004*/ 	.word	index@(_ZN7cutlass13device_kernelINS_4gemm6kernel13GemmUniversalIN4cute5tupleIJiiiiEEENS1_10collective13CollectiveMmaINS1_34MainloopSm90TmaGmmaWarpSpecializedILi2ENS5_IJNS4_1CILi4EEENSA_ILi1EEESC_EEENS1_35KernelTmaWarpSpecializedCooperativeEEENS5_IJNSA_ILi256EEENSA_ILi64EEENSA_ILi128EEEEEENS_10bfloat16_tENS5_IJlSC_lEEESK_SL_NS4_8TiledMMAINS4_8MMA_AtomIJNS4_4SM904GMMA27MMA_64x64x16_F32BF16BF16_SSILNSP_5MajorE0ELSR_0ELNSP_7ScaleInE1ELSS_1EEEEEENS4_6LayoutINS5_IJNSA_ILi2EEESC_SC_EEENS5_IJSC_NSA_ILi0EEESY_EEEEENS5_IJNS4_10UnderscoreES11_S11_EEEEENS4_13SM90_TMA_LOADENS4_14ComposedLayoutINS4_7SwizzleILi3ELi4ELi3EEENS4_18smem_ptr_flag_bitsILi16EEENSV_INS5_IJNSA_ILi8EEESH_EEENS5_IJSH_SC_EEEEEEEvNS4_8identityENS4_23SM90_TMA_LOAD_MULTICASTES1E_vS1F_EENS_8epilogue10collective6detail29Sm90TmaWarpSpecializedAdapterINS1J_15DefaultEpilogueISK_SL_SL_NS1I_6thread17LinearCombinationISK_Li1EffLNS1N_9ScaleType4KindE0ELNS_15FloatRoundStyleE2ESK_EENS1_15EpilogueDefaultEEEEEvvEEEEvNT_6ParamsE)
        /*0008*/ 	.word	0x000000a8


	//----- nvinfo : EIATTR_FRAME_SIZE
	.align		4
.L_15:
        /*000c*/ 	.byte	0x04, 0x11
        /*000e*/ 	.short	(.L_17 - .L_16)
	.align		4
.L_16:
        /*0010*/ 	.word	index@(_ZN7cutlass13device_kernelINS_4gemm6kernel13GemmUniversalIN4cute5tupleIJiiiiEEENS1_10collective13CollectiveMmaINS1_34MainloopSm90TmaGmmaWarpSpecializedILi2ENS5_IJNS4_1CILi4EEENSA_ILi1EEESC_EEENS1_35KernelTmaWarpSpecializedCooperativeEEENS5_IJNSA_ILi256EEENSA_ILi64EEENSA_ILi128EEEEEENS_10bfloat16_tENS5_IJlSC_lEEESK_SL_NS4_8TiledMMAINS4_8MMA_AtomIJNS4_4SM904GMMA27MMA_64x64x16_F32BF16BF16_SSILNSP_5MajorE0ELSR_0ELNSP_7ScaleInE1ELSS_1EEEEEENS4_6LayoutINS5_IJNSA_ILi2EEESC_SC_EEENS5_IJSC_NSA_ILi0EEESY_EEEEENS5_IJNS4_10UnderscoreES11_S11_EEEEENS4_13SM90_TMA_LOADENS4_14ComposedLayoutINS4_7SwizzleILi3ELi4ELi3EEENS4_18smem_ptr_flag_bitsILi16EEENSV_INS5_IJNSA_ILi8EEESH_EEENS5_IJSH_SC_EEEEEEEvNS4_8identityENS4_23SM90_TMA_LOAD_MULTICASTES1E_vS1F_EENS_8epilogue10collective6detail29Sm90TmaWarpSpecializedAdapterINS1J_15DefaultEpilogueISK_SL_SL_NS1I_6thread17LinearCombinationISK_Li1EffLNS1N_9ScaleType4KindE0ELNS_15FloatRoundStyleE2ESK_EENS1_15EpilogueDefaultEEEEEvvEEEEvNT_6ParamsE)
        /*0014*/ 	.word	0x00000000


	//----- nvinfo : EIATTR_MIN_STACK_SIZE
	.align		4
.L_17:
        /*0018*/ 	.byte	0x04, 0x12
        /*001a*/ 	.short	(.L_19 - .L_18)
	.align		4
.L_18:
        /*001c*/ 	.word	index@(_ZN7cutlass13device_kernelINS_4gemm6kernel13GemmUniversalIN4cute5tupleIJiiiiEEENS1_10collective13CollectiveMmaINS1_34MainloopSm90TmaGmmaWarpSpecializedILi2ENS5_IJNS4_1CILi4EEENSA_ILi1EEESC_EEENS1_35KernelTmaWarpSpecializedCooperativeEEENS5_IJNSA_ILi256EEENSA_ILi64EEENSA_ILi128EEEEEENS_10bfloat16_tENS5_IJlSC_lEEESK_SL_NS4_8TiledMMAINS4_8MMA_AtomIJNS4_4SM904GMMA27MMA_64x64x16_F32BF16BF16_SSILNSP_5MajorE0ELSR_0ELNSP_7ScaleInE1ELSS_1EEEEEENS4_6LayoutINS5_IJNSA_ILi2EEESC_SC_EEENS5_IJSC_NSA_ILi0EEESY_EEEEENS5_IJNS4_10UnderscoreES11_S11_EEEEENS4_13SM90_TMA_LOADENS4_14ComposedLayoutINS4_7SwizzleILi3ELi4ELi3EEENS4_18smem_ptr_flag_bitsILi16EEENSV_INS5_IJNSA_ILi8EEESH_EEENS5_IJSH_SC_EEEEEEEvNS4_8identityENS4_23SM90_TMA_LOAD_MULTICASTES1E_vS1F_EENS_8epilogue10collective6detail29Sm90TmaWarpSpecializedAdapterINS1J_15DefaultEpilogueISK_SL_SL_NS1I_6thread17LinearCombinationISK_Li1EffLNS1N_9ScaleType4KindE0ELNS_15FloatRoundStyleE2ESK_EENS1_15EpilogueDefaultEEEEEvvEEEEvNT_6ParamsE)
        /*0020*/ 	.word	0x00000000
.L_19:


//--------------------- .nv.compat                --------------------------
	.section	.nv.compat,"",@"SHT_CUDA_COMPAT_INFO"
	.align	4
        /*0000*/ 	.byte	0x02, 0x09, 0x01, 0x00, 0x02, 0x02, 0x04, 0x00, 0x02, 0x05, 0x05, 0x00, 0x03, 0x07, 0x01, 0x01
        /*0010*/ 	.byte	0x02, 0x03, 0x01, 0x00, 0x02, 0x06, 0x01, 0x00, 0x04, 0x0b, 0x08, 0x00, 0x00, 0x00, 0x00, 0x00
        /*0020*/ 	.byte	0x00, 0x00, 0x00, 0x00


//--------------------- .nv.info._ZN7cutlass13device_kernelINS_4gemm6kernel13GemmUniversalIN4cute5tupleIJiiiiEEENS1_10collective13CollectiveMmaINS1_34MainloopSm90TmaGmmaWarpSpecializedILi2ENS5_IJNS4_1CILi4EEENSA_ILi1EEESC_EEENS1_35KernelTmaWarpSpecializedCooperativeEEENS5_IJNSA_ILi256EEENSA_ILi64EEENSA_ILi128EEEEEENS_10bfloat16_tENS5_IJlSC_lEEESK_SL_NS4_8TiledMMAINS4_8MMA_AtomIJNS4_4SM904GMMA27MMA_64x64x16_F32BF16BF16_SSILNSP_5MajorE0ELSR_0ELNSP_7ScaleInE1ELSS_1EEEEEENS4_6LayoutINS5_IJNSA_ILi2EEESC_SC_EEENS5_IJSC_NSA_ILi0EEESY_EEEEENS5_IJNS4_10UnderscoreES11_S11_EEEEENS4_13SM90_TMA_LOADENS4_14ComposedLayoutINS4_7SwizzleILi3ELi4ELi3EEENS4_18smem_ptr_flag_bitsILi16EEENSV_INS5_IJNSA_ILi8EEESH_EEENS5_IJSH_SC_EEEEEEEvNS4_8identityENS4_23SM90_TMA_LOAD_MULTICASTES1E_vS1F_EENS_8epilogue10collective6detail29Sm90TmaWarpSpecializedAdapterINS1J_15DefaultEpilogueISK_SL_SL_NS1I_6thread17LinearCombinationISK_Li1EffLNS1N_9ScaleType4KindE0ELNS_15FloatRoundStyleE2ESK_EENS1_15EpilogueDefaultEEEEEvvEEEEvNT_6ParamsE --------------------------
	.section	.nv.info._ZN7cutlass13device_kernelINS_4gemm6kernel13GemmUniversalIN4cute5tupleIJiiiiEEENS1_10collective13CollectiveMmaINS1_34MainloopSm90TmaGmmaWarpSpecializedILi2ENS5_IJNS4_1CILi4EEENSA_ILi1EEESC_EEENS1_35KernelTmaWarpSpecializedCooperativeEEENS5_IJNSA_ILi256EEENSA_ILi64EEENSA_ILi128EEEEEENS_10bfloat16_tENS5_IJlSC_lEEESK_SL_NS4_8TiledMMAINS4_8MMA_AtomIJNS4_4SM904GMMA27MMA_64x64x16_F32BF16BF16_SSILNSP_5MajorE0ELSR_0ELNSP_7ScaleInE1ELSS_1EEEEEENS4_6LayoutINS5_IJNSA_ILi2EEESC_SC_EEENS5_IJSC_NSA_ILi0EEESY_EEEEENS5_IJNS4_10UnderscoreES11_S11_EEEEENS4_13SM90_TMA_LOADENS4_14ComposedLayoutINS4_7SwizzleILi3ELi4ELi3EEENS4_18smem_ptr_flag_bitsILi16EEENSV_INS5_IJNSA_ILi8EEESH_EEENS5_IJSH_SC_EEEEEEEvNS4_8identityENS4_23SM90_TMA_LOAD_MULTICASTES1E_vS1F_EENS_8epilogue10collective6detail29Sm90TmaWarpSpecializedAdapterINS1J_15DefaultEpilogueISK_SL_SL_NS1I_6thread17LinearCombinationISK_Li1EffLNS1N_9ScaleType4KindE0ELNS_15FloatRoundStyleE2ESK_EENS1_15EpilogueDefaultEEEEEvvEEEEvNT_6ParamsE,"",@"SHT_CUDA_INFO"
	.sectionflags	@""
	.align	4


	//----- nvinfo : EIATTR_CUDA_API_VERSION
	.align		4
        /*0000*/ 	.byte	0x04, 0x37
        /*0002*/ 	.short	(.L_21 - .L_20)
.L_20:
        /*0004*/ 	.word	0x00000082


	//----- nvinfo : EIATTR_KPARAM_INFO
	.align		4
.L_21:
        /*0008*/ 	.byte	0x04, 0x17
        /*000a*/ 	.short	(.L_23 - .L_22)
.L_22:
        /*000c*/ 	.word	0x00000000
        /*0010*/ 	.short	0x0000
        /*0012*/ 	.short	0x0070
        /*0014*/ 	.byte	0x00, 0xf0, 0x01, 0x10


	//----- nvinfo : EIATTR_SPARSE_MMA_MASK
	.align		4
.L_23:
        /*0018*/ 	.byte	0x03, 0x50
        /*001a*/ 	.short	0x0000


	//----- nvinfo : EIATTR_MAXREG_COUNT
	.align		4
        /*001c*/ 	.byte	0x03, 0x1b
        /*001e*/ 	.short	0x00a8


	//----- nvinfo : EIATTR_NUM_BARRIERS
	.align		4
        /*0020*/ 	.byte	0x02, 0x4c
        /*0022*/ 	.byte	0x01
	.zero		1


	//----- nvinfo : EIATTR_EXTERNS
	.align		4
        /*0024*/ 	.byte	0x04, 0x0f
        /*0026*/ 	.short	(.L_25 - .L_24)


	//   ....[0]....
	.align		4
.L_24:
        /*0028*/ 	.word	index@(__assertfail)


	//----- nvinfo : EIATTR_MERCURY_ISA_VERSION
	.align		4
.L_25:
        /*002c*/ 	.byte	0x03, 0x5f
        /*002e*/ 	.short	0x0101


	//----- nvinfo : EIATTR_INT_WARP_WIDE_INSTR_OFFSETS
	.align		4
        /*0030*/ 	.byte	0x04, 0x31
        /*0032*/ 	.short	(.L_27 - .L_26)


	//   ....[0]....
.L_26:
        /*0034*/ 	.word	0x00000490


	//   ....[1]....
        /*0038*/ 	.word	0x000004b0


	//   ....[2]....
        /*003c*/ 	.word	0x00000630


	//   ....[3]....
        /*0040*/ 	.word	0x000028b0


	//----- nvinfo : EIATTR_COOP_GROUP_MASK_REGIDS
	.align		4
.L_27:
        /*0044*/ 	.byte	0x04, 0x29
        /*0046*/ 	.short	(.L_29 - .L_28)


	//   ....[0]....
.L_28:
        /*0048*/ 	.word	0xffffffff


	//   ....[1]....
        /*004c*/ 	.word	0xffffffff


	//   ....[2]....
        /*0050*/ 	.word	0xffffffff


	//   ....[3]....
        /*0054*/ 	.word	0xffffffff


	//   ....[4]....
        /*0058*/ 	.word	0xffffffff


	//   ....[5]....
        /*005c*/ 	.word	0xffffffff


	//----- nvinfo : EIATTR_COOP_GROUP_INSTR_OFFSETS
	.align		4
.L_29:
        /*0060*/ 	.byte	0x04, 0x28
        /*0062*/ 	.short	(.L_31 - .L_30)


	//   ....[0]....
.L_30:
        /*0064*/ 	.word	0x00000060


	//   ....[1]....
        /*0068*/ 	.word	0x00000070


	//   ....[2]....
        /*006c*/ 	.word	0x00000130


	//   ....[3]....
        /*0070*/ 	.word	0x000002c0


	//   ....[4]....
        /*0074*/ 	.word	0x000007e0


	//   ....[5]....
        /*0078*/ 	.word	0x000014a0


	//----- nvinfo : EIATTR_REG_RECONFIG
	.align		4
.L_31:
        /*007c*/ 	.byte	0x01, 0x54
	.zero		2


	//----- nvinfo : EIATTR_SYSCALL_OFFSETS
	.align		4
        /*0080*/ 	.byte	0x04, 0x46
        /*0082*/ 	.short	(.L_33 - .L_32)


	//   ....[0]....
.L_32:
        /*0084*/ 	.word	0x00001690


	//----- nvinfo : EIATTR_MBARRIER_INSTR_OFFSETS
	.align		4
.L_33:
        /*0088*/ 	.byte	0x04, 0x39
        /*008a*/ 	.short	(.L_35 - .L_34)


	//   ....[0]....
.L_34:
        /*008c*/ 	.word	0x00000250
        /*0090*/ 	.word	0x000000ff
        /*0094*/ 	.word	0x00000000
        /*0098*/ 	.short	0x0100
        /*009a*/ 	.byte	0x08
	.zero		1


	//   ....[1]....
        /*009c*/ 	.word	0x00000260
        /*00a0*/ 	.word	0x000000ff
        /*00a4*/ 	.word	0x00000010
        /*00a8*/ 	.short	0x0100
        /*00aa*/ 	.byte	0x08
	.zero		1


	//   ....[2]....
        /*00ac*/ 	.word	0x00000270
        /*00b0*/ 	.word	0x000000ff
        /*00b4*/ 	.word	0x00000008
        /*00b8*/ 	.short	0x0100
        /*00ba*/ 	.byte	0x08
	.zero		1


	//   ....[3]....
        /*00bc*/ 	.word	0x00000280
        /*00c0*/ 	.word	0x000000ff
        /*00c4*/ 	.word	0x00000018
        /*00c8*/ 	.short	0x0100
        /*00ca*/ 	.byte	0x08
	.zero		1


	//   ....[4]....
        /*00cc*/ 	.word	0x000006c0
        /*00d0*/ 	.word	0x000000ff
        /*00d4*/ 	.word	0x00000030
        /*00d8*/ 	.short	0x0100
        /*00da*/ 	.byte	0x06
	.zero		1


	//   ....[5]....
        /*00dc*/ 	.word	0x00000760
        /*00e0*/ 	.word	0x000000ff
        /*00e4*/ 	.word	0x00000038
        /*00e8*/ 	.short	0x0100
        /*00ea*/ 	.byte	0x06
	.zero		1


	//   ....[6]....
        /*00ec*/ 	.word	0x00001750
        /*00f0*/ 	.word	0x00000003
        /*00f4*/ 	.word	0x00000000
        /*00f8*/ 	.short	0x010a
        /*00fa*/ 	.byte	0x3f
	.zero		1


	//   ....[7]....
        /*00fc*/ 	.word	0x000017b0
        /*0100*/ 	.word	0x00000003
        /*0104*/ 	.word	0x00000000
        /*0108*/ 	.short	0x010a
        /*010a*/ 	.byte	0x3f
	.zero		1


	//   ....[8]....
        /*010c*/ 	.word	0x00002000
        /*0110*/ 	.word	0x00000005
        /*0114*/ 	.word	0x00000000
        /*0118*/ 	.short	0x010a
        /*011a*/ 	.byte	0x3f
	.zero		1


	//   ....[9]....
        /*011c*/ 	.word	0x00002040
        /*0120*/ 	.word	0x00000005
        /*0124*/ 	.word	0x00000000
        /*0128*/ 	.short	0x010a
        /*012a*/ 	.byte	0x3f
	.zero		1


	//   ....[10]....
        /*012c*/ 	.word	0x00002760
        /*0130*/ 	.word	0x00000004
        /*0134*/ 	.word	0x00000000
        /*0138*/ 	.short	0x0101
        /*013a*/ 	.byte	0x3f
	.zero		1


	//   ....[11]....
        /*013c*/ 	.word	0x00002920
        /*0140*/ 	.word	0x00000000
        /*0144*/ 	.word	0x00000000
        /*0148*/ 	.short	0x0101
        /*014a*/ 	.byte	0x3f
	.zero		1


	//   ....[12]....
        /*014c*/ 	.word	0x00008430
        /*0150*/ 	.word	0x00000017
        /*0154*/ 	.word	0x00000010
        /*0158*/ 	.short	0x010a
        /*015a*/ 	.byte	0x3f
	.zero		1


	//   ....[13]....
        /*015c*/ 	.word	0x000088b0
        /*0160*/ 	.word	0x00000005
        /*0164*/ 	.word	0x00000038
        /*0168*/ 	.short	0x0101
        /*016a*/ 	.byte	0x3f
	.zero		1


	//   ....[14]....
        /*016c*/ 	.word	0x00008fd0
        /*0170*/ 	.word	0x00000007
        /*0174*/ 	.word	0x00000000
        /*0178*/ 	.short	0x010a
        /*017a*/ 	.byte	0x3f
	.zero		1


	//   ....[15]....
        /*017c*/ 	.word	0x00009050
        /*0180*/ 	.word	0x00000005
        /*0184*/ 	.word	0x00000000
        /*0188*/ 	.short	0x010a
        /*018a*/ 	.byte	0x3f
	.zero		1


	//   ....[16]....
        /*018c*/ 	.word	0x000090b0
        /*0190*/ 	.word	0x00000003
        /*0194*/ 	.word	0x00000000
        /*0198*/ 	.short	0x010a
        /*019a*/ 	.byte	0x3f
	.zero		1


	//   ....[17]....
        /*019c*/ 	.word	0x00009100
        /*01a0*/ 	.word	0x00000005
        /*01a4*/ 	.word	0x00000000
        /*01a8*/ 	.short	0x010a
        /*01aa*/ 	.byte	0x3f
	.zero		1


	//   ....[18]....
        /*01ac*/ 	.word	0x000091d0
        /*01b0*/ 	.word	0x00000017
        /*01b4*/ 	.word	0x00000010
        /*01b8*/ 	.short	0x010a
        /*01ba*/ 	.byte	0x3f
	.zero		1


	//   ....[19]....
        /*01bc*/ 	.word	0x000092a0
        /*01c0*/ 	.word	0x00000007
        /*01c4*/ 	.word	0x00000000
        /*01c8*/ 	.short	0x010a
        /*01ca*/ 	.byte	0x3f
	.zero		1


	//----- nvinfo : EIATTR_NUM_MBARRIERS
	.align		4
.L_35:
        /*01cc*/ 	.byte	0x03, 0x38
        /*01ce*/ 	.short	0x0006


	//----- nvinfo : EIATTR_EXIT_INSTR_OFFSETS
	.align		4
        /*01d0*/ 	.byte	0x04, 0x1c
        /*01d2*/ 	.short	(.L_37 - .L_36)


	//   ....[0]....
.L_36:
        /*01d4*/ 	.word	0x000009c0


	//   ....[1]....
        /*01d8*/ 	.word	0x000011e0


	//   ....[2]....
        /*01dc*/ 	.word	0x00007bb0


	//   ....[3]....
        /*01e0*/ 	.word	0x00008110


	//   ....[4]....
        /*01e4*/ 	.word	0x000090a0


	//----- nvinfo : EIATTR_MAX_THREADS
	.align		4
.L_37:
        /*01e8*/ 	.byte	0x04, 0x05
        /*01ea*/ 	.short	(.L_39 - .L_38)
.L_38:
        /*01ec*/ 	.word	0x00000180
        /*01f0*/ 	.word	0x00000001
        /*01f4*/ 	.word	0x00000001


	//----- nvinfo : EIATTR_CRS_STACK_SIZE
	.align		4
.L_39:
        /*01f8*/ 	.byte	0x04, 0x1e
        /*01fa*/ 	.short	(.L_41 - .L_40)
.L_40:
        /*01fc*/ 	.word	0x00000000


	//----- nvinfo : EIATTR_CBANK_PARAM_SIZE
	.align		4
.L_41:
        /*0200*/ 	.byte	0x03, 0x19
        /*0202*/ 	.short	0x0470


	//----- nvinfo : EIATTR_PARAM_CBANK
	.align		4
        /*0204*/ 	.byte	0x04, 0x0a
        /*0206*/ 	.short	(.L_43 - .L_42)
	.align		4
.L_42:
        /*0208*/ 	.word	index@(.nv.constant0._ZN7cutlass13device_kernelINS_4gemm6kernel13GemmUniversalIN4cute5tupleIJiiiiEEENS1_10collective13CollectiveMmaINS1_34MainloopSm90TmaGmmaWarpSpecializedILi2ENS5_IJNS4_1CILi4EEENSA_ILi1EEESC_EEENS1_35KernelTmaWarpSpecializedCooperativeEEENS5_IJNSA_ILi256EEENSA_ILi64EEENSA_ILi128EEEEEENS_10bfloat16_tENS5_IJlSC_lEEESK_SL_NS4_8TiledMMAINS4_8MMA_AtomIJNS4_4SM904GMMA27MMA_64x64x16_F32BF16BF16_SSILNSP_5MajorE0ELSR_0ELNSP_7ScaleInE1ELSS_1EEEEEENS4_6LayoutINS5_IJNSA_ILi2EEESC_SC_EEENS5_IJSC_NSA_ILi0EEESY_EEEEENS5_IJNS4_10UnderscoreES11_S11_EEEEENS4_13SM90_TMA_LOADENS4_14ComposedLayoutINS4_7SwizzleILi3ELi4ELi3EEENS4_18smem_ptr_flag_bitsILi16EEENSV_INS5_IJNSA_ILi8EEESH_EEENS5_IJSH_SC_EEEEEEEvNS4_8identityENS4_23SM90_TMA_LOAD_MULTICASTES1E_vS1F_EENS_8epilogue10collective6detail29Sm90TmaWarpSpecializedAdapterINS1J_15DefaultEpilogueISK_SL_SL_NS1I_6thread17LinearCombinationISK_Li1EffLNS1N_9ScaleType4KindE0ELNS_15FloatRoundStyleE2ESK_EENS1_15EpilogueDefaultEEEEEvvEEEEvNT_6ParamsE)
        /*020c*/ 	.short	0x0210
        /*020e*/ 	.short	0x0470


	//----- nvinfo : EIATTR_SW_WAR
	.align		4
.L_43:
        /*0210*/ 	.byte	0x04, 0x36
        /*0212*/ 	.short	(.L_45 - .L_44)
.L_44:
        /*0214*/ 	.word	0x00000008
.L_45:


//--------------------- .nv.callgraph             --------------------------
	.section	.nv.callgraph,"",@"SHT_CUDA_CALLGRAPH"
	.align	4
	.sectionentsize	8
	.align		4
        /*0000*/ 	.word	0x00000000
	.align		4
        /*0004*/ 	.word	0xffffffff
	.align		4
        /*0008*/ 	.word	index@(_ZN7cutlass13device_kernelINS_4gemm6kernel13GemmUniversalIN4cute5tupleIJiiiiEEENS1_10collective13CollectiveMmaINS1_34MainloopSm90TmaGmmaWarpSpecializedILi2ENS5_IJNS4_1CILi4EEENSA_ILi1EEESC_EEENS1_35KernelTmaWarpSpecializedCooperativeEEENS5_IJNSA_ILi256EEENSA_ILi64EEENSA_ILi128EEEEEENS_10bfloat16_tENS5_IJlSC_lEEESK_SL_NS4_8TiledMMAINS4_8MMA_AtomIJNS4_4SM904GMMA27MMA_64x64x16_F32BF16BF16_SSILNSP_5MajorE0ELSR_0ELNSP_7ScaleInE1ELSS_1EEEEEENS4_6LayoutINS5_IJNSA_ILi2EEESC_SC_EEENS5_IJSC_NSA_ILi0EEESY_EEEEENS5_IJNS4_10UnderscoreES11_S11_EEEEENS4_13SM90_TMA_LOADENS4_14ComposedLayoutINS4_7SwizzleILi3ELi4ELi3EEENS4_18smem_ptr_flag_bitsILi16EEENSV_INS5_IJNSA_ILi8EEESH_EEENS5_IJSH_SC_EEEEEEEvNS4_8identityENS4_23SM90_TMA_LOAD_MULTICASTES1E_vS1F_EENS_8epilogue10collective6detail29Sm90TmaWarpSpecializedAdapterINS1J_15DefaultEpilogueISK_SL_SL_NS1I_6thread17LinearCombinationISK_Li1EffLNS1N_9ScaleType4KindE0ELNS_15FloatRoundStyleE2ESK_EENS1_15EpilogueDefaultEEEEEvvEEEEvNT_6ParamsE)
	.align		4
        /*000c*/ 	.word	index@(__assertfail)
	.align		4
        /*0010*/ 	.word	0x00000000
	.align		4
        /*0014*/ 	.word	0xfffffffe
	.align		4
        /*0018*/ 	.word	0x00000000
	.align		4
        /*001c*/ 	.word	0xfffffffd
	.align		4
        /*0020*/ 	.word	0x00000000
	.align		4
        /*0024*/ 	.word	0xfffffffc


//--------------------- .nv.constant4             --------------------------
	.section	.nv.constant4,"a",@progbits
	.align	8
	.align		8
.nv.constant4:
        /*0000*/ 	.dword	__assertfail
	.align		8
        /*0008*/ 	.dword	__unnamed_1
	.align		8
        /*0010*/ 	.dword	_ZN40_INTERNAL_46996b9b_4_k_cu_cf018e8f_216444cuda3std3__45__cpo5beginE
	.align		8
        /*0018*/ 	.dword	_ZN40_INTERNAL_46996b9b_4_k_cu_cf018e8f_216444cuda3std3__45__cpo3endE
	.align		8
        /*0020*/ 	.dword	_ZN40_INTERNAL_46996b9b_4_k_cu_cf018e8f_216444cuda3std3__45__cpo6cbeginE
	.align		8
        /*0028*/ 	.dword	_ZN40_INTERNAL_46996b9b_4_k_cu_cf018e8f_216444cuda3std3__45__cpo4cendE
	.align		8
        /*0030*/ 	.dword	_ZN40_INTERNAL_46996b9b_4_k_cu_cf018e8f_216444cuda3std3__442_GLOBAL__N__46996b9b_4_k_cu_cf018e8f_216446ignoreE
	.align		8
        /*0038*/ 	.dword	_ZN40_INTERNAL_46996b9b_4_k_cu_cf018e8f_216444cuda3std3__419piecewise_constructE
	.align		8
        /*0040*/ 	.dword	_ZN40_INTERNAL_46996b9b_4_k_cu_cf018e8f_216444cuda3std3__48in_placeE
	.align		8
        /*0048*/ 	.dword	_ZN40_INTERNAL_46996b9b_4_k_cu_cf018e8f_216444cuda3std6ranges3__45__cpo4swapE
	.align		8
        /*0050*/ 	.dword	_ZN40_INTERNAL_46996b9b_4_k_cu_cf018e8f_216444cuda3std6ranges3__45__cpo9iter_moveE
	.align		8
        /*0058*/ 	.dword	_ZN40_INTERNAL_46996b9b_4_k_cu_cf018e8f_216444cute7productE
	.align		8
        /*0060*/ 	.dword	_ZN40_INTERNAL_46996b9b_4_k_cu_cf018e8f_216444cute1_E
	.align		8
        /*0068*/ 	.dword	$str$22
	.align		8
        /*0070*/ 	.dword	$str$23


//--------------------- .text._ZN7cutlass13device_kernelINS_4gemm6kernel13GemmUniversalIN4cute5tupleIJiiiiEEENS1_10collective13CollectiveMmaINS1_34MainloopSm90TmaGmmaWarpSpecializedILi2ENS5_IJNS4_1CILi4EEENSA_ILi1EEESC_EEENS1_35KernelTmaWarpSpecializedCooperativeEEENS5_IJNSA_ILi256EEENSA_ILi64EEENSA_ILi128EEEEEENS_10bfloat16_tENS5_IJlSC_lEEESK_SL_NS4_8TiledMMAINS4_8MMA_AtomIJNS4_4SM904GMMA27MMA_64x64x16_F32BF16BF16_SSILNSP_5MajorE0ELSR_0ELNSP_7ScaleInE1ELSS_1EEEEEENS4_6LayoutINS5_IJNSA_ILi2EEESC_SC_EEENS5_IJSC_NSA_ILi0EEESY_EEEEENS5_IJNS4_10UnderscoreES11_S11_EEEEENS4_13SM90_TMA_LOADENS4_14ComposedLayoutINS4_7SwizzleILi3ELi4ELi3EEENS4_18smem_ptr_flag_bitsILi16EEENSV_INS5_IJNSA_ILi8EEESH_EEENS5_IJSH_SC_EEEEEEEvNS4_8identityENS4_23SM90_TMA_LOAD_MULTICASTES1E_vS1F_EENS_8epilogue10collective6detail29Sm90TmaWarpSpecializedAdapterINS1J_15DefaultEpilogueISK_SL_SL_NS1I_6thread17LinearCombinationISK_Li1EffLNS1N_9ScaleType4KindE0ELNS_15FloatRoundStyleE2ESK_EENS1_15EpilogueDefaultEEEEEvvEEEEvNT_6ParamsE --------------------------
	.section	.text._ZN7cutlass13device_kernelINS_4gemm6kernel13GemmUniversalIN4cute5tupleIJiiiiEEENS1_10collective13CollectiveMmaINS1_34MainloopSm90TmaGmmaWarpSpecializedILi2ENS5_IJNS4_1CILi4EEENSA_ILi1EEESC_EEENS1_35KernelTmaWarpSpecializedCooperativeEEENS5_IJNSA_ILi256EEENSA_ILi64EEENSA_ILi128EEEEEENS_10bfloat16_tENS5_IJlSC_lEEESK_SL_NS4_8TiledMMAINS4_8MMA_AtomIJNS4_4SM904GMMA27MMA_64x64x16_F32BF16BF16_SSILNSP_5MajorE0ELSR_0ELNSP_7ScaleInE1ELSS_1EEEEEENS4_6LayoutINS5_IJNSA_ILi2EEESC_SC_EEENS5_IJSC_NSA_ILi0EEESY_EEEEENS5_IJNS4_10UnderscoreES11_S11_EEEEENS4_13SM90_TMA_LOADENS4_14ComposedLayoutINS4_7SwizzleILi3ELi4ELi3EEENS4_18smem_ptr_flag_bitsILi16EEENSV_INS5_IJNSA_ILi8EEESH_EEENS5_IJSH_SC_EEEEEEEvNS4_8identityENS4_23SM90_TMA_LOAD_MULTICASTES1E_vS1F_EENS_8epilogue10collective6detail29Sm90TmaWarpSpecializedAdapterINS1J_15DefaultEpilogueISK_SL_SL_NS1I_6thread17LinearCombinationISK_Li1EffLNS1N_9ScaleType4KindE0ELNS_15FloatRoundStyleE2ESK_EENS1_15EpilogueDefaultEEEEEvvEEEEvNT_6ParamsE,"ax",@progbits
	.align	128
.text._ZN7cutlass13device_kernelINS_4gemm6kernel13GemmUniversalIN4cute5tupleIJiiiiEEENS1_10collective13CollectiveMmaINS1_34MainloopSm90TmaGmmaWarpSpecializedILi2ENS5_IJNS4_1CILi4EEENSA_ILi1EEESC_EEENS1_35KernelTmaWarpSpecializedCooperativeEEENS5_IJNSA_ILi256EEENSA_ILi64EEENSA_ILi128EEEEEENS_10bfloat16_tENS5_IJlSC_lEEESK_SL_NS4_8TiledMMAINS4_8MMA_AtomIJNS4_4SM904GMMA27MMA_64x64x16_F32BF16BF16_SSILNSP_5MajorE0ELSR_0ELNSP_7ScaleInE1ELSS_1EEEEEENS4_6LayoutINS5_IJNSA_ILi2EEESC_SC_EEENS5_IJSC_NSA_ILi0EEESY_EEEEENS5_IJNS4_10UnderscoreES11_S11_EEEEENS4_13SM90_TMA_LOADENS4_14ComposedLayoutINS4_7SwizzleILi3ELi4ELi3EEENS4_18smem_ptr_flag_bitsILi16EEENSV_INS5_IJNSA_ILi8EEESH_EEENS5_IJSH_SC_EEEEEEEvNS4_8identityENS4_23SM90_TMA_LOAD_MULTICASTES1E_vS1F_EENS_8epilogue10collective6detail29Sm90TmaWarpSpecializedAdapterINS1J_15DefaultEpilogueISK_SL_SL_NS1I_6thread17LinearCombinationISK_Li1EffLNS1N_9ScaleType4KindE0ELNS_15FloatRoundStyleE2ESK_EENS1_15EpilogueDefaultEEEEEvvEEEEvNT_6ParamsE:
        .type           _ZN7cutlass13device_kernelINS_4gemm6kernel13GemmUniversalIN4cute5tupleIJiiiiEEENS1_10collective13CollectiveMmaINS1_34MainloopSm90TmaGmmaWarpSpecializedILi2ENS5_IJNS4_1CILi4EEENSA_ILi1EEESC_EEENS1_35KernelTmaWarpSpecializedCooperativeEEENS5_IJNSA_ILi256EEENSA_ILi64EEENSA_ILi128EEEEEENS_10bfloat16_tENS5_IJlSC_lEEESK_SL_NS4_8TiledMMAINS4_8MMA_AtomIJNS4_4SM904GMMA27MMA_64x64x16_F32BF16BF16_SSILNSP_5MajorE0ELSR_0ELNSP_7ScaleInE1ELSS_1EEEEEENS4_6LayoutINS5_IJNSA_ILi2EEESC_SC_EEENS5_IJSC_NSA_ILi0EEESY_EEEEENS5_IJNS4_10UnderscoreES11_S11_EEEEENS4_13SM90_TMA_LOADENS4_14ComposedLayoutINS4_7SwizzleILi3ELi4ELi3EEENS4_18smem_ptr_flag_bitsILi16EEENSV_INS5_IJNSA_ILi8EEESH_EEENS5_IJSH_SC_EEEEEEEvNS4_8identityENS4_23SM90_TMA_LOAD_MULTICASTES1E_vS1F_EENS_8epilogue10collective6detail29Sm90TmaWarpSpecializedAdapterINS1J_15DefaultEpilogueISK_SL_SL_NS1I_6thread17LinearCombinationISK_Li1EffLNS1N_9ScaleType4KindE0ELNS_15FloatRoundStyleE2ESK_EENS1_15EpilogueDefaultEEEEEvvEEEEvNT_6ParamsE,@function
        .size           _ZN7cutlass13device_kernelINS_4gemm6kernel13GemmUniversalIN4cute5tupleIJiiiiEEENS1_10collective13CollectiveMmaINS1_34MainloopSm90TmaGmmaWarpSpecializedILi2ENS5_IJNS4_1CILi4EEENSA_ILi1EEESC_EEENS1_35KernelTmaWarpSpecializedCooperativeEEENS5_IJNSA_ILi256EEENSA_ILi64EEENSA_ILi128EEEEEENS_10bfloat16_tENS5_IJlSC_lEEESK_SL_NS4_8TiledMMAINS4_8MMA_AtomIJNS4_4SM904GMMA27MMA_64x64x16_F32BF16BF16_SSILNSP_5MajorE0ELSR_0ELNSP_7ScaleInE1ELSS_1EEEEEENS4_6LayoutINS5_IJNSA_ILi2EEESC_SC_EEENS5_IJSC_NSA_ILi0EEESY_EEEEENS5_IJNS4_10UnderscoreES11_S11_EEEEENS4_13SM90_TMA_LOADENS4_14ComposedLayoutINS4_7SwizzleILi3ELi4ELi3EEENS4_18smem_ptr_flag_bitsILi16EEENSV_INS5_IJNSA_ILi8EEESH_EEENS5_IJSH_SC_EEEEEEEvNS4_8identityENS4_23SM90_TMA_LOAD_MULTICASTES1E_vS1F_EENS_8epilogue10collective6detail29Sm90TmaWarpSpecializedAdapterINS1J_15DefaultEpilogueISK_SL_SL_NS1I_6thread17LinearCombinationISK_Li1EffLNS1N_9ScaleType4KindE0ELNS_15FloatRoundStyleE2ESK_EENS1_15EpilogueDefaultEEEEEvvEEEEvNT_6ParamsE,(.L_x_191 - _ZN7cutlass13device_kernelINS_4gemm6kernel13GemmUniversalIN4cute5tupleIJiiiiEEENS1_10collective13CollectiveMmaINS1_34MainloopSm90TmaGmmaWarpSpecializedILi2ENS5_IJNS4_1CILi4EEENSA_ILi1EEESC_EEENS1_35KernelTmaWarpSpecializedCooperativeEEENS5_IJNSA_ILi256EEENSA_ILi64EEENSA_ILi128EEEEEENS_10bfloat16_tENS5_IJlSC_lEEESK_SL_NS4_8TiledMMAINS4_8MMA_AtomIJNS4_4SM904GMMA27MMA_64x64x16_F32BF16BF16_SSILNSP_5MajorE0ELSR_0ELNSP_7ScaleInE1ELSS_1EEEEEENS4_6LayoutINS5_IJNSA_ILi2EEESC_SC_EEENS5_IJSC_NSA_ILi0EEESY_EEEEENS5_IJNS4_10UnderscoreES11_S11_EEEEENS4_13SM90_TMA_LOADENS4_14ComposedLayoutINS4_7SwizzleILi3ELi4ELi3EEENS4_18smem_ptr_flag_bitsILi16EEENSV_INS5_IJNSA_ILi8EEESH_EEENS5_IJSH_SC_EEEEEEEvNS4_8identityENS4_23SM90_TMA_LOAD_MULTICASTES1E_vS1F_EENS_8epilogue10collective6detail29Sm90TmaWarpSpecializedAdapterINS1J_15DefaultEpilogueISK_SL_SL_NS1I_6thread17LinearCombinationISK_Li1EffLNS1N_9ScaleType4KindE0ELNS_15FloatRoundStyleE2ESK_EENS1_15EpilogueDefaultEEEEEvvEEEEvNT_6ParamsE)
        .other          _ZN7cutlass13device_kernelINS_4gemm6kernel13GemmUniversalIN4cute5tupleIJiiiiEEENS1_10collective13CollectiveMmaINS1_34MainloopSm90TmaGmmaWarpSpecializedILi2ENS5_IJNS4_1CILi4EEENSA_ILi1EEESC_EEENS1_35KernelTmaWarpSpecializedCooperativeEEENS5_IJNSA_ILi256EEENSA_ILi64EEENSA_ILi128EEEEEENS_10bfloat16_tENS5_IJlSC_lEEESK_SL_NS4_8TiledMMAINS4_8MMA_AtomIJNS4_4SM904GMMA27MMA_64x64x16_F32BF16BF16_SSILNSP_5MajorE0ELSR_0ELNSP_7ScaleInE1ELSS_1EEEEEENS4_6LayoutINS5_IJNSA_ILi2EEESC_SC_EEENS5_IJSC_NSA_ILi0EEESY_EEEEENS5_IJNS4_10UnderscoreES11_S11_EEEEENS4_13SM90_TMA_LOADENS4_14ComposedLayoutINS4_7SwizzleILi3ELi4ELi3EEENS4_18smem_ptr_flag_bitsILi16EEENSV_INS5_IJNSA_ILi8EEESH_EEENS5_IJSH_SC_EEEEEEEvNS4_8identityENS4_23SM90_TMA_LOAD_MULTICASTES1E_vS1F_EENS_8epilogue10collective6detail29Sm90TmaWarpSpecializedAdapterINS1J_15DefaultEpilogueISK_SL_SL_NS1I_6thread17LinearCombinationISK_Li1EffLNS1N_9ScaleType4KindE0ELNS_15FloatRoundStyleE2ESK_EENS1_15EpilogueDefaultEEEEEvvEEEEvNT_6ParamsE,@"STO_CUDA_ENTRY STV_DEFAULT"
_ZN7cutlass13device_kernelINS_4gemm6kernel13GemmUniversalIN4cute5tupleIJiiiiEEENS1_10collective13CollectiveMmaINS1_34MainloopSm90TmaGmmaWarpSpecializedILi2ENS5_IJNS4_1CILi4EEENSA_ILi1EEESC_EEENS1_35KernelTmaWarpSpecializedCooperativeEEENS5_IJNSA_ILi256EEENSA_ILi64EEENSA_ILi128EEEEEENS_10bfloat16_tENS5_IJlSC_lEEESK_SL_NS4_8TiledMMAINS4_8MMA_AtomIJNS4_4SM904GMMA27MMA_64x64x16_F32BF16BF16_SSILNSP_5MajorE0ELSR_0ELNSP_7ScaleInE1ELSS_1EEEEEENS4_6LayoutINS5_IJNSA_ILi2EEESC_SC_EEENS5_IJSC_NSA_ILi0EEESY_EEEEENS5_IJNS4_10UnderscoreES11_S11_EEEEENS4_13SM90_TMA_LOADENS4_14ComposedLayoutINS4_7SwizzleILi3ELi4ELi3EEENS4_18smem_ptr_flag_bitsILi16EEENSV_INS5_IJNSA_ILi8EEESH_EEENS5_IJSH_SC_EEEEEEEvNS4_8identityENS4_23SM90_TMA_LOAD_MULTICASTES1E_vS1F_EENS_8epilogue10collective6detail29Sm90TmaWarpSpecializedAdapterINS1J_15DefaultEpilogueISK_SL_SL_NS1I_6thread17LinearCombinationISK_Li1EffLNS1N_9ScaleType4KindE0ELNS_15FloatRoundStyleE2ESK_EENS1_15EpilogueDefaultEEEEEvvEEEEvNT_6ParamsE:
[----:B------:R-:W0:Y:S01]  /*0000*/  LDC R1, c[0x0][0x28] ;  /* 0x00000a00ff017b82 */ /* 0x000e220000000800 */
[----:B------:R-:W1:Y:S01]  /*0010*/  S2R R98, SR_TID.X ;  /* 0x0000000000627919 */ /* 0x000e620000002100 */
[----:B------:R-:W-:Y:S01]  /*0020*/  ELECT P0, URZ, PT ;  /* 0x00000000003f782f */ /* 0x000fe20003800000 */
[----:B------:R-:W-:Y:S01]  /*0030*/  BSSY B0, `(.L_x_0) ;  /* 0x000000f000007945 */ /* 0x000fe20003800000 */
[--C-:B-1----:R-:W-:Y:S02]  /*0040*/  SHF.R.U32.HI R0, RZ, 0x5, R98.reuse ;  /* 0x00000005ff007819 */ /* 0x102fe40000011662 */
[----:B------:R-:W-:-:S03]  /*0050*/  SHF.R.U32.HI R6, RZ, 0x7, R98 ;  /* 0x00000007ff067819 */ /* 0x000fc60000011662 */
[----:B------:R-:W1:Y:S04]  /*0060*/  SHFL.IDX PT, R3, R0, RZ, 0x1f ;  /* 0x00001fff00037589 */ /* 0x000e6800000e0000 */
[----:B------:R2:W3:Y:S01]  /*0070*/  SHFL.IDX PT, R2, R6, RZ, 0x1f ;  /* 0x00001fff06027589 */ /* 0x0004e200000e0000 */
[----:B-1----:R-:W-:-:S13]  /*0080*/  ISETP.NE.OR P0, PT, R3, RZ, !P0 ;  /* 0x000000ff0300720c */ /* 0x002fda0004705670 */
[----:B0-23--:R-:W-:Y:S05]  /*0090*/  @P0 BRA `(.L_x_1) ;  /* 0x0000000000200947 */ /* 0x00dfea0003800000 */
[----:B------:R-:W-:Y:S02]  /*00a0*/  ULDC.64 UR4, c[0x0][0x198] ;  /* 0x0000660000047ab9 */ /* 0x000fe40000000a00 */
[----:B------:R-:W-:Y:S02]  /*00b0*/  UIADD3 UR6, UP0, UR4, 0xf0, URZ ;  /* 0x000000f004067890 */ /* 0x000fe4000ff1e03f */
[----:B------:R-:W-:Y:S02]  /*00c0*/  UIADD3 UR4, UP1, UR4, 0x1f0, URZ ;  /* 0x000001f004047890 */ /* 0x000fe4000ff3e03f */
[----:B------:R-:W-:Y:S02]  /*00d0*/  UIADD3.X UR7, URZ, UR5, URZ, UP0, !UPT ;  /* 0x000000053f077290 */ /* 0x000fe400087fe43f */
[----:B------:R-:W-:-:S07]  /*00e0*/  UIADD3.X UR5, URZ, UR5, URZ, UP1, !UPT ;  /* 0x000000053f057290 */ /* 0x000fce0008ffe43f */
[----:B------:R0:W-:Y:S02]  /*00f0*/  UTMACCTL.PF [UR6] ;  /* 0x00000000060079b9 */ /* 0x0001e40008040000 */
[----:B------:R0:W-:Y:S02]  /*0100*/  UTMACCTL.PF [UR4] ;  /* 0x00000000040079b9 */ /* 0x0001e40008040000 */
[----:B0-----:R-:W-:Y:S01]  /*0110*/  NOP ;  /* 0x0000000000007918 */ /* 0x001fe20000000000 */
.L_x_1:
[----:B------:R-:W-:Y:S05]  /*0120*/  BSYNC B0 ;  /* 0x0000000000007941 */ /* 0x000fea0003800000 */
.L_x_0:
[----:B------:R-:W0:Y:S01]  /*0130*/  SHFL.IDX PT, R5, R0, RZ, 0x1f ;  /* 0x00001fff00057589 */ /* 0x000e2200000e0000 */
[----:B------:R-:W-:-:S04]  /*0140*/  SHF.R.S32.HI R7, RZ, 0x1f, R98 ;  /* 0x0000001fff077819 */ /* 0x000fc80000011462 */
[----:B------:R-:W-:Y:S02]  /*0150*/  LEA.HI R7, R7, R98, RZ, 0x7 ;  /* 0x0000006207077211 */ /* 0x000fe400078f38ff */
[----:B0-----:R-:W-:-:S13]  /*0160*/  ISETP.NE.AND P0, PT, R5, RZ, PT ;  /* 0x000000ff0500720c */ /* 0x001fda0003f05270 */
[----:B------:R-:W-:Y:S05]  /*0170*/  @P0 BRA `(.L_x_2) ;  /* 0x0000000000480947 */ /* 0x000fea0003800000 */
[----:B------:R-:W0:Y:S01]  /*0180*/  S2UR UR8, SR_CgaCtaId ;  /* 0x00000000000879c3 */ /* 0x000e220000008800 */
[----:B------:R-:W-:Y:S01]  /*0190*/  UMOV UR4, 0x400 ;  /* 0x0000040000047882 */ /* 0x000fe20000000000 */
[----:B------:R-:W-:Y:S01]  /*01a0*/  UMOV UR5, 0x1 ;  /* 0x0000000100057882 */ /* 0x000fe20000000000 */
[----:B------:R-:W-:Y:S01]  /*01b0*/  UMOV UR6, 0x8 ;  /* 0x0000000800067882 */ /* 0x000fe20000000000 */
[----:B------:R-:W-:Y:S01]  /*01c0*/  ELECT P0, URZ, PT ;  /* 0x00000000003f782f */ /* 0x000fe20003800000 */
[----:B------:R-:W-:-:S04]  /*01d0*/  UIADD3 UR6, -UR6, 0x100000, URZ ;  /* 0x0010000006067890 */ /* 0x000fc8000fffe13f */
[----:B------:R-:W-:Y:S02]  /*01e0*/  USHF.L.U32 UR7, UR6, 0xb, URZ ;  /* 0x0000000b06077899 */ /* 0x000fe4000800063f */
[----:B------:R-:W-:Y:S02]  /*01f0*/  USHF.L.U32 UR6, UR6, 0x1, URZ ;  /* 0x0000000106067899 */ /* 0x000fe4000800063f */
[----:B0-----:R-:W-:Y:S02]  /*0200*/  ULEA UR8, UR8, UR4, 0x18 ;  /* 0x0000000408087291 */ /* 0x001fe4000f8ec03f */
[----:B------:R-:W-:-:S04]  /*0210*/  UIADD3 UR4, -UR5, 0x100000, URZ ;  /* 0x0010000005047890 */ /* 0x000fc8000fffe13f */
[----:B------:R-:W-:Y:S02]  /*0220*/  USHF.L.U32 UR5, UR4, 0xb, URZ ;  /* 0x0000000b04057899 */ /* 0x000fe4000800063f */
[----:B------:R-:W-:Y:S01]  /*0230*/  USHF.L.U32 UR4, UR4, 0x1, URZ ;  /* 0x0000000104047899 */ /* 0x000fe2000800063f */
[----:B------:R-:W0:Y:S11]  /*0240*/  FENCE.VIEW.ASYNC.S ;  /* 0x00000000000073c6 */ /* 0x000e360000000000 */
[----:B0-----:R0:W1:Y:S01]  /*0250*/  SYNCS.EXCH.64 URZ, [UR8], UR4 ;  /* 0x00000004083f75b2 */ /* 0x0010620008000100 */
[----:B------:R0:W2:Y:S01]  /*0260*/  SYNCS.EXCH.64 URZ, [UR8+0x10], UR6 ;  /* 0x00001006083f75b2 */ /* 0x0000a20008000100 */
[----:B------:R0:W3:Y:S01]  /*0270*/  SYNCS.EXCH.64 URZ, [UR8+0x8], UR4 ;  /* 0x00000804083f75b2 */ /* 0x0000e20008000100 */
[----:B------:R0:W4:Y:S01]  /*0280*/  SYNCS.EXCH.64 URZ, [UR8+0x18], UR6 ;  /* 0x00001806083f75b2 */ /* 0x0001220008000100 */
[----:B------:R-:W-:Y:S01]  /*0290*/  NOP ;  /* 0x0000000000007918 */ /* 0x000fe20000000000 */
.L_x_2:
[----:B0-----:R-:W0:Y:S01]  /*02a0*/  S2UR UR8, SR_CTAID.X ;  /* 0x00000000000879c3 */ /* 0x001e220000002500 */
[----:B------:R-:W-:Y:S01]  /*02b0*/  LOP3.LUT R7, R7, 0xffffff80, RZ, 0xc0, !PT ;  /* 0xffffff8007077812 */ /* 0x000fe200078ec0ff */
[----:B------:R-:W5:Y:S01]  /*02c0*/  SHFL.IDX PT, R0, R0, RZ, 0x1f ;  /* 0x00001fff00007589 */ /* 0x000f6200000e0000 */
[----:B------:R-:W-:Y:S01]  /*02d0*/  SHF.R.S32.HI R12, RZ, 0x1f, R5 ;  /* 0x0000001fff0c7819 */ /* 0x000fe20000011405 */
[----:B------:R-:W-:Y:S01]  /*02e0*/  ULDC UR4, c[0x0][0x150] ;  /* 0x0000540000047ab9 */ /* 0x000fe20000000800 */
[----:B------:R-:W-:Y:S01]  /*02f0*/  ELECT P0, URZ, PT ;  /* 0x00000000003f782f */ /* 0x000fe20003800000 */
[----:B------:R-:W-:Y:S01]  /*0300*/  IMAD.IADD R8, R98, 0x1, -R7 ;  /* 0x0000000162087824 */ /* 0x000fe200078e0a07 */
[----:B------:R-:W1:Y:S01]  /*0310*/  S2R R4, SR_CTAID.Y ;  /* 0x0000000000047919 */ /* 0x000e620000002600 */
[----:B------:R-:W-:Y:S01]  /*0320*/  LEA.HI R12, R12, R5, RZ, 0x2 ;  /* 0x000000050c0c7211 */ /* 0x000fe200078f10ff */
[----:B------:R-:W2:Y:S01]  /*0330*/  LDC R13, c[0x0][0x144] ;  /* 0x00005100ff0d7b82 */ /* 0x000ea20000000800 */
[----:B------:R-:W-:Y:S01]  /*0340*/  NOP ;  /* 0x0000000000007918 */ /* 0x000fe20000000000 */
[----:B------:R-:W-:Y:S01]  /*0350*/  SHF.R.S32.HI R7, RZ, 0x1f, R8 ;  /* 0x0000001fff077819 */ /* 0x000fe20000011408 */
[----:B------:R-:W-:Y:S01]  /*0360*/  NOP ;  /* 0x0000000000007918 */ /* 0x000fe20000000000 */
[----:B------:R-:W-:Y:S01]  /*0370*/  LOP3.LUT R12, R12, 0x3ffffffc, RZ, 0xc0, !PT ;  /* 0x3ffffffc0c0c7812 */ /* 0x000fe200078ec0ff */
[----:B------:R-:W-:Y:S01]  /*0380*/  IMAD.MOV.U32 R22, RZ, RZ, 0x1 ;  /* 0x00000001ff167424 */ /* 0x000fe200078e00ff */
[----:B------:R-:W-:-:S02]  /*0390*/  LEA.HI R7, R7, R8, RZ, 0x3 ;  /* 0x0000000807077211 */ /* 0x000fc400078f18ff */
[----:B------:R-:W3:Y:S01]  /*03a0*/  LDC R14, c[0x0][0x140] ;  /* 0x00005000ff0e7b82 */ /* 0x000ee20000000800 */
[----:B------:R-:W-:Y:S02]  /*03b0*/  ISETP.NE.AND P3, PT, R2, RZ, PT ;  /* 0x000000ff0200720c */ /* 0x000fe40003f65270 */
[--C-:B------:R-:W-:Y:S02]  /*03c0*/  SHF.R.S32.HI R9, RZ, 0x3, R7.reuse ;  /* 0x00000003ff097819 */ /* 0x100fe40000011407 */
[----:B------:R-:W-:Y:S02]  /*03d0*/  SHF.R.S32.HI R10, RZ, 0x1f, R7 ;  /* 0x0000001fff0a7819 */ /* 0x000fe40000011407 */
[----:B0-----:R-:W-:Y:S02]  /*03e0*/  I2FP.F32.U32 R7, UR8 ;  /* 0x0000000800077c45 */ /* 0x001fe40008201000 */
[----:B------:R-:W-:Y:S02]  /*03f0*/  LEA.HI R10, R10, R9, RZ, 0x2 ;  /* 0x000000090a0a7211 */ /* 0x000fe400078f10ff */
[----:B-----5:R-:W-:Y:S01]  /*0400*/  ISETP.NE.OR P0, PT, R0, RZ, !P0 ;  /* 0x000000ff0000720c */ /* 0x020fe20004705670 */
[----:B------:R-:W-:Y:S01]  /*0410*/  FMUL R11, R7, UR4 ;  /* 0x00000004070b7c20 */ /* 0x000fe20008400000 */
[----:B------:R-:W-:Y:S01]  /*0420*/  LOP3.LUT R10, R10, 0xfffffffc, RZ, 0xc0, !PT ;  /* 0xfffffffc0a0a7812 */ /* 0x000fe200078ec0ff */
[----:B------:R-:W-:Y:S01]  /*0430*/  IMAD.IADD R7, R5, 0x1, -R12 ;  /* 0x0000000105077824 */ /* 0x000fe200078e0a0c */
[----:B------:R-:W-:-:S03]  /*0440*/  ULDC UR4, c[0x0][0x154] ;  /* 0x0000550000047ab9 */ /* 0x000fc60000000800 */
[----:B------:R-:W0:Y:S01]  /*0450*/  F2I.U32.TRUNC.NTZ R11, R11 ;  /* 0x0000000b000b7305 */ /* 0x000e22000020f000 */
[----:B------:R-:W-:Y:S02]  /*0460*/  IMAD.IADD R10, R9, 0x1, -R10 ;  /* 0x00000001090a7824 */ /* 0x000fe400078e0a0a */
[----:B------:R-:W5:Y:S02]  /*0470*/  LDC R9, c[0x0][0x148] ;  /* 0x00005200ff097b82 */ /* 0x000f640000000800 */
[----:B------:R-:W-:Y:S01]  /*0480*/  IMAD R10, R7, 0x4, R10 ;  /* 0x00000004070a7824 */ /* 0x000fe200078e020a */
[----:B------:R-:W-:Y:S01]  /*0490*/  VOTEU.ALL UP0, P0 ;  /* 0x00000000003f7886 */ /* 0x000fe20000000000 */
[----:B---3--:R-:W-:Y:S01]  /*04a0*/  ISETP.EQ.U32.AND P2, PT, R14, 0x1, PT ;  /* 0x000000010e00780c */ /* 0x008fe20003f42070 */
[----:B------:R-:W-:Y:S01]  /*04b0*/  VOTEU.ALL UP1, P0 ;  /* 0x00000000003f7886 */ /* 0x000fe20000020000 */
[----:B------:R-:W-:Y:S01]  /*04c0*/  IMAD.SHL.U32 R19, R10, 0x4, RZ ;  /* 0x000000040a137824 */ /* 0x000fe200078e00ff */
[----:B------:R-:W-:Y:S01]  /*04d0*/  SHF.R.S32.HI R7, RZ, 0x1f, R10 ;  /* 0x0000001fff077819 */ /* 0x000fe2000001140a */
[----:B------:R-:W3:Y:S01]  /*04e0*/  @!UP0 S2UR UR7, SR_CgaCtaId ;  /* 0x00000000000789c3 */ /* 0x000ee20000008800 */
[----:B------:R-:W-:-:S02]  /*04f0*/  @!UP0 UMOV UR6, 0x400 ;  /* 0x0000040000068882 */ /* 0x000fc40000000000 */
[----:B------:R-:W-:Y:S01]  /*0500*/  LEA.HI R0, R7, R10, RZ, 0x2 ;  /* 0x0000000a07007211 */ /* 0x000fe200078f10ff */
[----:B0-----:R-:W-:Y:S01]  /*0510*/  IMAD.MOV R12, RZ, RZ, -R11 ;  /* 0x000000ffff0c7224 */ /* 0x001fe200078e0a0b */
[----:B------:R-:W-:Y:S02]  /*0520*/  LOP3.LUT R19, R10, 0xc, R19, 0x78, !PT ;  /* 0x0000000c0a137812 */ /* 0x000fe400078e7813 */
[----:B------:R-:W-:Y:S01]  /*0530*/  LOP3.LUT R11, R0, 0xfffffffc, RZ, 0xc0, !PT ;  /* 0xfffffffc000b7812 */ /* 0x000fe200078ec0ff */
[----:B--2---:R-:W-:Y:S01]  /*0540*/  IMAD R7, R13, R12, UR8 ;  /* 0x000000080d077e24 */ /* 0x004fe2000f8e020c */
[----:B-1----:R-:W-:Y:S02]  /*0550*/  I2FP.F32.U32 R13, R4 ;  /* 0x00000004000d7245 */ /* 0x002fe40000201000 */
[----:B------:R-:W-:Y:S01]  /*0560*/  SHF.R.S32.HI R0, RZ, 0x1f, R3 ;  /* 0x0000001fff007819 */ /* 0x000fe20000011403 */
[----:B------:R-:W-:Y:S02]  /*0570*/  IMAD.IADD R12, R10, 0x1, -R11 ;  /* 0x000000010a0c7824 */ /* 0x000fe400078e0a0b */
[----:B------:R-:W-:Y:S01]  /*0580*/  FMUL R13, R13, UR4 ;  /* 0x000000040d0d7c20 */ /* 0x000fe20008400000 */
[----:B------:R-:W-:Y:S01]  /*0590*/  LEA.HI R0, R0, R3, RZ, 0x2 ;  /* 0x0000000300007211 */ /* 0x000fe200078f10ff */
[----:B------:R-:W-:Y:S01]  /*05a0*/  UMOV UR4, 0x20 ;  /* 0x0000002000047882 */ /* 0x000fe20000000000 */
[----:B------:R-:W-:Y:S01]  /*05b0*/  ISETP.NE.AND P4, PT, R12, R7, PT ;  /* 0x000000070c00720c */ /* 0x000fe20003f85270 */
[----:B------:R-:W-:-:S04]  /*05c0*/  @!UP0 UIADD3 UR4, -UR4, 0x100000, URZ ;  /* 0x0010000004048890 */ /* 0x000fc8000fffe13f */
[----:B------:R-:W-:Y:S02]  /*05d0*/  @!UP0 USHF.L.U32 UR5, UR4, 0xb, URZ ;  /* 0x0000000b04058899 */ /* 0x000fe4000800063f */
[----:B------:R-:W-:Y:S01]  /*05e0*/  @!UP0 USHF.L.U32 UR4, UR4, 0x1, URZ ;  /* 0x0000000104048899 */ /* 0x000fe2000800063f */
[----:B------:R-:W-:Y:S01]  /*05f0*/  LOP3.LUT R0, R0, 0xfffffffc, RZ, 0xc0, !PT ;  /* 0xfffffffc00007812 */ /* 0x000fe200078ec0ff */
[----:B------:R-:W0:Y:S04]  /*0600*/  F2I.U32.TRUNC.NTZ R13, R13 ;  /* 0x0000000d000d7305 */ /* 0x000e28000020f000 */
[----:B------:R-:W-:Y:S01]  /*0610*/  IMAD.IADD R3, R3, 0x1, -R0 ;  /* 0x0000000103037824 */ /* 0x000fe200078e0a00 */
[----:B---3--:R-:W-:Y:S01]  /*0620*/  @!UP0 ULEA UR6, UR7, UR6, 0x18 ;  /* 0x0000000607068291 */ /* 0x008fe2000f8ec03f */
[----:B------:R-:W-:Y:S01]  /*0630*/  VOTEU.ALL UP0, P0 ;  /* 0x00000000003f7886 */ /* 0x000fe20000000000 */
[----:B------:R-:W-:Y:S01]  /*0640*/  LOP3.LUT P0, RZ, R8, 0x7, RZ, 0xc0, !PT ;  /* 0x0000000708ff7812 */ /* 0x000fe2000780c0ff */
[----:B------:R-:W-:Y:S01]  /*0650*/  VIADD R8, R2, 0xffffffff ;  /* 0xffffffff02087836 */ /* 0x000fe20000000000 */
[----:B------:R-:W-:-:S02]  /*0660*/  @P4 SHF.R.S32.HI R0, RZ, 0x1f, R19 ;  /* 0x0000001fff004819 */ /* 0x000fc40000011413 */
[C---:B------:R-:W-:Y:S02]  /*0670*/  ISETP.NE.AND P1, PT, R3.reuse, 0x3, PT ;  /* 0x000000030300780c */ /* 0x040fe40003f25270 */
[----:B------:R-:W-:Y:S01]  /*0680*/  @P4 LEA.HI R0, R0, R19, RZ, 0x2 ;  /* 0x0000001300004211 */ /* 0x000fe200078f10ff */
[----:B0-----:R-:W-:Y:S01]  /*0690*/  IMAD.MOV R24, RZ, RZ, -R13 ;  /* 0x000000ffff187224 */ /* 0x001fe200078e0a0d */
[----:B------:R-:W-:Y:S01]  /*06a0*/  ISETP.EQ.OR P1, PT, R3, RZ, !P1 ;  /* 0x000000ff0300720c */ /* 0x000fe20004f22670 */
[----:B------:R-:W0:Y:S02]  /*06b0*/  FENCE.VIEW.ASYNC.S ;  /* 0x00000000000073c6 */ /* 0x000e240000000000 */
[----:B0-----:R0:W1:Y:S01]  /*06c0*/  @!UP0 SYNCS.EXCH.64 URZ, [UR6+0x30], UR4 ;  /* 0x00003004063f85b2 */ /* 0x0010620008000100 */
[----:B------:R-:W-:Y:S01]  /*06d0*/  @P4 SHF.R.S32.HI R0, RZ, 0x2, R0 ;  /* 0x00000002ff004819 */ /* 0x000fe20000011400 */
[----:B-----5:R-:W-:Y:S01]  /*06e0*/  IMAD R11, R9, R24, R4 ;  /* 0x00000018090b7224 */ /* 0x020fe200078e0204 */
[----:B------:R-:W-:-:S02]  /*06f0*/  ISETP.LT.U32.AND P0, PT, R19, 0x4, !P0 ;  /* 0x000000041300780c */ /* 0x000fc40004701070 */
[----:B------:R-:W-:Y:S02]  /*0700*/  ISETP.EQ.AND P1, PT, R2, RZ, P1 ;  /* 0x000000ff0200720c */ /* 0x000fe40000f22270 */
[----:B------:R-:W-:Y:S02]  /*0710*/  @P4 ISETP.NE.AND P5, PT, R0, R11, PT ;  /* 0x0000000b0000420c */ /* 0x000fe40003fa5270 */
[----:B------:R-:W-:Y:S02]  /*0720*/  ISETP.GE.U32.AND P6, PT, R8, 0x2, PT ;  /* 0x000000020800780c */ /* 0x000fe40003fc6070 */
[----:B------:R-:W-:Y:S02]  /*0730*/  SEL R11, RZ, 0x1, !P0 ;  /* 0x00000001ff0b7807 */ /* 0x000fe40004000000 */
[----:B------:R-:W-:Y:S02]  /*0740*/  @P4 SEL R22, RZ, 0x1, P5 ;  /* 0x00000001ff164807 */ /* 0x000fe40002800000 */
[----:B------:R-:W-:Y:S01]  /*0750*/  SEL R18, RZ, 0x1, !P1 ;  /* 0x00000001ff127807 */ /* 0x000fe20004800000 */
[----:B------:R0:W2:Y:S01]  /*0760*/  @!UP1 SYNCS.EXCH.64 URZ, [UR6+0x38], UR4 ;  /* 0x00003804063f95b2 */ /* 0x0000a20008000100 */
[----:B------:R-:W-:Y:S01]  /*0770*/  LOP3.LUT R22, R22, R11, RZ, 0xc0, !PT ;  /* 0x0000000b16167212 */ /* 0x000fe200078ec0ff */
[----:B------:R-:W-:Y:S01]  /*0780*/  NOP ;  /* 0x0000000000007918 */ /* 0x000fe20000000000 */
[----:B------:R-:W-:-:S02]  /*0790*/  LOP3.LUT R0, R98, 0x7f, RZ, 0xc0, !PT ;  /* 0x0000007f62007812 */ /* 0x000fc400078ec0ff */
[----:B------:R-:W-:Y:S01]  /*07a0*/  SEL R18, R18, 0x2, P6 ;  /* 0x0000000212127807 */ /* 0x000fe20003000000 */
[----:B0-----:R-:W-:Y:S06]  /*07b0*/  @!P2 BRA `(.L_x_3) ;  /* 0x000000000008a947 */ /* 0x001fec0003800000 */
[----:B-12-4-:R-:W-:Y:S01]  /*07c0*/  UCGABAR_ARV ;  /* 0x00000000000079c7 */ /* 0x016fe20008000000 */
[----:B------:R-:W-:Y:S05]  /*07d0*/  BRA `(.L_x_4) ;  /* 0x0000000000047947 */ /* 0x000fea0003800000 */
.L_x_3:
[----:B-12-4-:R-:W-:Y:S01]  /*07e0*/  NOP ;  /* 0x0000000000007918 */ /* 0x016fe20000000000 */
.L_x_4:
[----:B------:R-:W0:Y:S01]  /*07f0*/  LDC R2, c[0x0][0x65c] ;  /* 0x00019700ff027b82 */ /* 0x000e220000000800 */
[----:B------:R-:W-:Y:S01]  /*0800*/  LOP3.LUT R5, R5, 0xfffff7ff, RZ, 0xc0, !PT ;  /* 0xfffff7ff05057812 */ /* 0x000fe200078ec0ff */
[----:B------:R-:W-:Y:S02]  /*0810*/  IMAD.U32 R10, RZ, RZ, UR8 ;  /* 0x00000008ff0a7e24 */ /* 0x000fe4000f8e00ff */
[----:B------:R-:W-:Y:S01]  /*0820*/  IMAD.MOV.U32 R11, RZ, RZ, RZ ;  /* 0x000000ffff0b7224 */ /* 0x000fe200078e00ff */
[----:B0-----:R-:W-:-:S13]  /*0830*/  ISETP.NE.AND P1, PT, R2, 0x1, PT ;  /* 0x000000010200780c */ /* 0x001fda0003f25270 */
[----:B------:R-:W0:Y:S01]  /*0840*/  @P1 LDC R17, c[0x0][0x10] ;  /* 0x00000400ff111b82 */ /* 0x000e220000000800 */
[----:B------:R-:W-:Y:S01]  /*0850*/  @P1 LOP3.LUT R5, R5, 0x800, RZ, 0xfc, !PT ;  /* 0x0000080005051812 */ /* 0x000fe200078efcff */
[----:B------:R-:W-:Y:S02]  /*0860*/  @P1 IMAD.MOV.U32 R5, RZ, RZ, RZ ;  /* 0x000000ffff051224 */ /* 0x000fe400078e00ff */
[----:B------:R-:W-:-:S04]  /*0870*/  @P1 IMAD.MOV.U32 R15, RZ, RZ, RZ ;  /* 0x000000ffff0f1224 */ /* 0x000fc800078e00ff */
[----:B------:R-:W1:Y:S01]  /*0880*/  @!P1 LDC R13, c[0x0][0xc] ;  /* 0x00000300ff0d9b82 */ /* 0x000e620000000800 */
[----:B------:R-:W-:Y:S01]  /*0890*/  ULDC UR4, c[0x0][0xc] ;  /* 0x0000030000047ab9 */ /* 0x000fe20000000800 */
[----:B------:R-:W-:Y:S01]  /*08a0*/  ULDC UR5, c[0x0][0x10] ;  /* 0x0000040000057ab9 */ /* 0x000fe20000000800 */
[----:B------:R-:W-:Y:S01]  /*08b0*/  ULDC UR6, c[0x0][0x14] ;  /* 0x0000050000067ab9 */ /* 0x000fe20000000800 */
[----:B------:R-:W-:-:S04]  /*08c0*/  UIMAD.WIDE.U32 UR4, UR4, UR5, URZ ;  /* 0x00000005040472a5 */ /* 0x000fc8000f8e003f */
[----:B------:R-:W-:Y:S02]  /*08d0*/  UIMAD.WIDE.U32 UR38, UR4, UR6, URZ ;  /* 0x00000006042672a5 */ /* 0x000fe4000f8e003f */
[----:B------:R-:W-:-:S04]  /*08e0*/  UIMAD UR41, UR5, UR6, URZ ;  /* 0x00000006052972a4 */ /* 0x000fc8000f8e023f */
[----:B------:R-:W-:Y:S01]  /*08f0*/  UIADD3 UR41, UR39, UR41, URZ ;  /* 0x0000002927297290 */ /* 0x000fe2000fffe03f */
[----:B0-----:R-:W-:-:S04]  /*0900*/  @P1 IMAD.WIDE.U32 R16, R17, UR8, R4 ;  /* 0x0000000811101c25 */ /* 0x001fc8000f8e0004 */
[----:B------:R-:W-:Y:S02]  /*0910*/  @P1 IMAD.IADD R17, R17, 0x1, R15 ;  /* 0x0000000111111824 */ /* 0x000fe400078e020f */
[----:B-1----:R-:W-:-:S04]  /*0920*/  @!P1 IMAD.WIDE.U32 R10, R4, R13, R10 ;  /* 0x0000000d040a9225 */ /* 0x002fc800078e000a */
[----:B------:R-:W-:Y:S02]  /*0930*/  @!P1 IMAD.MOV.U32 R16, RZ, RZ, R10 ;  /* 0x000000ffff109224 */ /* 0x000fe400078e000a */
[----:B------:R-:W-:Y:S01]  /*0940*/  @!P1 IMAD.MOV.U32 R17, RZ, RZ, R11 ;  /* 0x000000ffff119224 */ /* 0x000fe200078e000b */
[----:B------:R-:W-:Y:S06]  /*0950*/  @!P2 BRA `(.L_x_5) ;  /* 0x00000000000ca947 */ /* 0x000fec0003800000 */
[----:B------:R-:W-:Y:S01]  /*0960*/  UCGABAR_WAIT ;  /* 0x0000000000007dc7 */ /* 0x000fe20008000000 */
[----:B------:R-:W-:Y:S01]  /*0970*/  CCTL.IVALL ;  /* 0x00000000ff00798f */ /* 0x000fe20002000000 */
[----:B------:R-:W-:Y:S05]  /*0980*/  BRA `(.L_x_6) ;  /* 0x0000000000047947 */ /* 0x000fea0003800000 */
.L_x_5:
[----:B------:R-:W-:Y:S06]  /*0990*/  BAR.SYNC.DEFER_BLOCKING 0x0 ;  /* 0x0000000000007b1d */ /* 0x000fec0000010000 */
.L_x_6:
[----:B------:R-:W-:Y:S05]  /*09a0*/  @!P3 BRA `(.L_x_7) ;  /* 0x000000700084b947 */ /* 0x000fea0003800000 */
[----:B------:R-:W-:-:S13]  /*09b0*/  ISETP.GT.U32.AND P0, PT, R8, 0x1, PT ;  /* 0x000000010800780c */ /* 0x000fda0003f04070 */
[----:B------:R-:W-:Y:S05]  /*09c0*/  @P0 EXIT ;  /* 0x000000000000094d */ /* 0x000fea0003800000 */
[----:B------:R-:W-:Y:S01]  /*09d0*/  ULDC.64 UR4, c[0x0][0x650] ;  /* 0x0001940000047ab9 */ /* 0x000fe20000000a00 */
[----:B------:R-:W-:Y:S01]  /*09e0*/  PRMT R3, RZ, 0x7610, R3 ;  /* 0x00007610ff037816 */ /* 0x000fe20000000003 */
[----:B------:R-:W-:Y:S01]  /*09f0*/  IMAD.MOV.U32 R111, RZ, RZ, -0x1 ;  /* 0xffffffffff6f7424 */ /* 0x000fe200078e00ff */
[----:B------:R-:W-:Y:S01]  /*0a00*/  ISETP.GE.U32.AND P0, PT, R16, UR4, PT ;  /* 0x0000000410007c0c */ /* 0x000fe2000bf06070 */
[----:B------:R-:W-:Y:S02]  /*0a10*/  IMAD.MOV.U32 R103, RZ, RZ, -0x1 ;  /* 0xffffffffff677424 */ /* 0x000fe400078e00ff */
[----:B------:R-:W-:Y:S01]  /*0a20*/  IMAD.MOV.U32 R23, RZ, RZ, -0x1 ;  /* 0xffffffffff177424 */ /* 0x000fe200078e00ff */
[----:B------:R-:W-:-:S13]  /*0a30*/  ISETP.GE.U32.AND.EX P0, PT, R17, UR5, PT, P0 ;  /* 0x0000000511007c0c */ /* 0x000fda000bf06100 */
[----:B------:R-:W-:Y:S05]  /*0a40*/  @P0 BRA `(.L_x_8) ;  /* 0x00000004002c0947 */ /* 0x000fea0003800000 */
[----:B------:R-:W0:Y:S01]  /*0a50*/  LDC.64 R26, c[0x0][0x628] ;  /* 0x00018a00ff1a7b82 */ /* 0x000e220000000a00 */
[----:B------:R-:W-:Y:S02]  /*0a60*/  IMAD.MOV.U32 R10, RZ, RZ, R16 ;  /* 0x000000ffff0a7224 */ /* 0x000fe400078e0010 */
[----:B------:R-:W-:-:S05]  /*0a70*/  IMAD.MOV.U32 R11, RZ, RZ, R17 ;  /* 0x000000ffff0b7224 */ /* 0x000fca00078e0011 */
[----:B------:R-:W1:Y:S08]  /*0a80*/  LDC R8, c[0x0][0x630] ;  /* 0x00018c00ff087b82 */ /* 0x000e700000000800 */
[----:B------:R-:W2:Y:S01]  /*0a90*/  LDC.64 R28, c[0x0][0x620] ;  /* 0x00018800ff1c7b82 */ /* 0x000ea20000000a00 */
[----:B0-----:R-:W-:-:S04]  /*0aa0*/  ISETP.NE.U32.AND P0, PT, R26, RZ, PT ;  /* 0x000000ff1a00720c */ /* 0x001fc80003f05070 */
[----:B------:R-:W-:-:S13]  /*0ab0*/  ISETP.NE.AND.EX P0, PT, R27, RZ, PT, P0 ;  /* 0x000000ff1b00720c */ /* 0x000fda0003f05300 */
[----:B-12---:R-:W-:Y:S05]  /*0ac0*/  @!P0 BRA `(.L_x_9) ;  /* 0x0000000000288947 */ /* 0x006fea0003800000 */
[----:B------:R-:W0:Y:S02]  /*0ad0*/  LDC R3, c[0x0][0x634] ;  /* 0x00018d00ff037b82 */ /* 0x000e240000000800 */
[----:B0-----:R-:W-:-:S05]  /*0ae0*/  IADD3 R3, P0, R16, R3, RZ ;  /* 0x0000000310037210 */ /* 0x001fca0007f1e0ff */
[----:B------:R-:W-:-:S04]  /*0af0*/  IMAD.X R21, RZ, RZ, R17, P0 ;  /* 0x000000ffff157224 */ /* 0x000fc800000e0611 */
[----:B------:R-:W-:-:S04]  /*0b00*/  IMAD.WIDE.U32 R10, R21, R26, RZ ;  /* 0x0000001a150a7225 */ /* 0x000fc800078e00ff */
[----:B------:R-:W-:-:S04]  /*0b10*/  IMAD.WIDE.U32 R12, P0, R3, R27, R10 ;  /* 0x0000001b030c7225 */ /* 0x000fc8000780000a */
[----:B------:R-:W-:-:S04]  /*0b20*/  IMAD.WIDE.U32 R10, R3, R26, RZ ;  /* 0x0000001a030a7225 */ /* 0x000fc800078e00ff */
[----:B------:R-:W-:Y:S01]  /*0b30*/  IMAD.X R15, RZ, RZ, RZ, P0 ;  /* 0x000000ffff0f7224 */ /* 0x000fe200000e06ff */
[----:B------:R-:W-:Y:S01]  /*0b40*/  IADD3 RZ, P0, R11, R12, RZ ;  /* 0x0000000c0bff7210 */ /* 0x000fe20007f1e0ff */
[----:B------:R-:W-:-:S04]  /*0b50*/  IMAD.MOV.U32 R14, RZ, RZ, R13 ;  /* 0x000000ffff0e7224 */ /* 0x000fc800078e000d */
[----:B------:R-:W-:-:S08]  /*0b60*/  IMAD.WIDE.U32.X R10, R21, R27, R14, P0 ;  /* 0x0000001b150a7225 */ /* 0x000fd000000e040e */
.L_x_9:
[----:B------:R-:W0:Y:S01]  /*0b70*/  LDC.64 R32, c[0x0][0x640] ;  /* 0x00019000ff207b82 */ /* 0x000e220000000a00 */
[--C-:B------:R-:W-:Y:S01]  /*0b80*/  SHF.R.U64 R27, R10, R8, R11.reuse ;  /* 0x000000080a1b7219 */ /* 0x100fe2000000120b */
[----:B------:R-:W-:Y:S01]  /*0b90*/  IMAD R24, R9, R24, R4 ;  /* 0x0000001809187224 */ /* 0x000fe200078e0204 */
[----:B------:R-:W-:Y:S01]  /*0ba0*/  SHF.R.U32.HI R3, RZ, R8, R11 ;  /* 0x00000008ff037219 */ /* 0x000fe2000001160b */
[----:B------:R-:W-:Y:S01]  /*0bb0*/  IMAD.MOV.U32 R23, RZ, RZ, 0x1 ;  /* 0x00000001ff177424 */ /* 0x000fe200078e00ff */
[----:B------:R-:W-:-:S03]  /*0bc0*/  IADD3 R5, P0, RZ, -R27, RZ ;  /* 0x8000001bff057210 */ /* 0x000fc60007f1e0ff */
[----:B------:R-:W1:Y:S02]  /*0bd0*/  LDC R12, c[0x0][0x618] ;  /* 0x00018600ff0c7b82 */ /* 0x000e640000000800 */
[----:B------:R-:W-:Y:S02]  /*0be0*/  IMAD.X R3, RZ, RZ, ~R3, P0 ;  /* 0x000000ffff037224 */ /* 0x000fe400000e0e03 */
[----:B------:R-:W-:-:S04]  /*0bf0*/  IMAD.WIDE.U32 R10, R5, R28, R16 ;  /* 0x0000001c050a7225 */ /* 0x000fc800078e0010 */
[----:B------:R-:W2:Y:S01]  /*0c00*/  LDC R20, c[0x0][0x608] ;  /* 0x00018200ff147b82 */ /* 0x000ea20000000800 */
[----:B------:R-:W-:Y:S02]  /*0c10*/  IMAD R8, R3, R28, RZ ;  /* 0x0000001c03087224 */ /* 0x000fe400078e02ff */
[----:B------:R-:W-:Y:S02]  /*0c20*/  IMAD.MOV.U32 R3, RZ, RZ, -0x1 ;  /* 0xffffffffff037424 */ /* 0x000fe400078e00ff */
[----:B------:R-:W-:-:S03]  /*0c30*/  IMAD R5, R5, R29, R8 ;  /* 0x0000001d05057224 */ /* 0x000fc600078e0208 */
[----:B------:R-:W3:Y:S01]  /*0c40*/  LDC R30, c[0x0][0x658] ;  /* 0x00019600ff1e7b82 */ /* 0x000ee20000000800 */
[----:B------:R-:W-:Y:S01]  /*0c50*/  IMAD.IADD R5, R11, 0x1, R5 ;  /* 0x000000010b057824 */ /* 0x000fe200078e0205 */
[----:B0-----:R-:W-:-:S04]  /*0c60*/  ISETP.NE.U32.AND P0, PT, R32, RZ, PT ;  /* 0x000000ff2000720c */ /* 0x001fc80003f05070 */
[----:B------:R-:W-:Y:S02]  /*0c70*/  ISETP.NE.AND.EX P0, PT, R33, RZ, PT, P0 ;  /* 0x000000ff2100720c */ /* 0x000fe40003f05300 */
[----:B------:R-:W0:Y:S01]  /*0c80*/  LDC R26, c[0x0][0x600] ;  /* 0x00018000ff1a7b82 */ /* 0x000e220000000800 */
[-CC-:B-1----:R-:W-:Y:S02]  /*0c90*/  SHF.R.U64 R14, R10, R12.reuse, R5.reuse ;  /* 0x0000000c0a0e7219 */ /* 0x182fe40000001205 */
[----:B------:R-:W-:-:S05]  /*0ca0*/  SHF.R.U32.HI R5, RZ, R12, R5 ;  /* 0x0000000cff057219 */ /* 0x000fca0000011605 */
[----:B------:R-:W1:Y:S01]  /*0cb0*/  LDC R15, c[0x0][0x648] ;  /* 0x00019200ff0f7b82 */ /* 0x000e620000000800 */
[-CC-:B--2---:R-:W-:Y:S02]  /*0cc0*/  SHF.R.U64 R29, R14, R20.reuse, R5.reuse ;  /* 0x000000140e1d7219 */ /* 0x184fe40000001205 */
[----:B------:R-:W-:-:S05]  /*0cd0*/  SHF.R.U32.HI R5, RZ, R20, R5 ;  /* 0x00000014ff057219 */ /* 0x000fca0000011605 */
[----:B------:R-:W2:Y:S01]  /*0ce0*/  LDC R21, c[0x0][0x638] ;  /* 0x00018e00ff157b82 */ /* 0x000ea20000000800 */
[-CC-:B---3--:R-:W-:Y:S02]  /*0cf0*/  SHF.R.U64 R20, R29, R30.reuse, R5.reuse ;  /* 0x0000001e1d147219 */ /* 0x188fe40000001205 */
[-C--:B------:R-:W-:Y:S02]  /*0d00*/  SHF.L.U32 R3, R3, R30.reuse, RZ ;  /* 0x0000001e03037219 */ /* 0x080fe400000006ff */
[----:B------:R-:W-:Y:S01]  /*0d10*/  SHF.R.U32.HI R5, RZ, R30, R5 ;  /* 0x0000001eff057219 */ /* 0x000fe20000011605 */
[----:B------:R-:W-:Y:S01]  /*0d20*/  IMAD.MOV.U32 R4, RZ, RZ, R20 ;  /* 0x000000ffff047224 */ /* 0x000fe200078e0014 */
[----:B------:R-:W-:Y:S01]  /*0d30*/  LOP3.LUT R12, RZ, R3, RZ, 0x33, !PT ;  /* 0x00000003ff0c7212 */ /* 0x000fe200078e33ff */
[----:B------:R-:W3:Y:S01]  /*0d40*/  LDC R25, c[0x0][0x610] ;  /* 0x00018400ff197b82 */ /* 0x000ee20000000800 */
[----:B------:R-:W-:Y:S05]  /*0d50*/  @!P0 BRA `(.L_x_10) ;  /* 0x0000000000288947 */ /* 0x000fea0003800000 */
[----:B------:R-:W4:Y:S02]  /*0d60*/  LDC R3, c[0x0][0x64c] ;  /* 0x00019300ff037b82 */ /* 0x000f240000000800 */
[----:B----4-:R-:W-:-:S05]  /*0d70*/  IADD3 R3, P0, R20, R3, RZ ;  /* 0x0000000314037210 */ /* 0x010fca0007f1e0ff */
        /* <DEDUP_REMOVED lines=8> */
.L_x_10:
[----:B-1----:R-:W-:Y:S01]  /*0e00*/  SHF.R.U64 R4, R4, R15, R5 ;  /* 0x0000000f04047219 */ /* 0x002fe20000001205 */
[----:B0-----:R-:W-:Y:S01]  /*0e10*/  VIADD R5, R26, 0xffffffff ;  /* 0xffffffff1a057836 */ /* 0x001fe20000000000 */
[----:B------:R-:W-:Y:S01]  /*0e20*/  SHF.L.U32 R3, R23, R30, RZ ;  /* 0x0000001e17037219 */ /* 0x000fe200000006ff */
[----:B------:R-:W-:Y:S01]  /*0e30*/  IMAD.MOV.U32 R23, RZ, RZ, R27 ;  /* 0x000000ffff177224 */ /* 0x000fe200078e001b */
[----:B------:R-:W-:Y:S01]  /*0e40*/  LOP3.LUT R12, R29, R12, RZ, 0xc0, !PT ;  /* 0x0000000c1d0c7212 */ /* 0x000fe200078ec0ff */
[----:B------:R-:W-:Y:S01]  /*0e50*/  IMAD.MOV R8, RZ, RZ, -R4 ;  /* 0x000000ffff087224 */ /* 0x000fe200078e0a04 */
[----:B------:R-:W-:-:S03]  /*0e60*/  SEL R7, R7, R24, !P1 ;  /* 0x0000001807077207 */ /* 0x000fc60004800000 */
[----:B------:R-:W-:Y:S01]  /*0e70*/  IMAD R12, R3, R4, R12 ;  /* 0x00000004030c7224 */ /* 0x000fe200078e020c */
[----:B------:R-:W-:Y:S01]  /*0e80*/  LOP3.LUT R4, R14, R5, RZ, 0xc0, !PT ;  /* 0x000000050e047212 */ /* 0x000fe200078ec0ff */
[----:B--2---:R-:W-:Y:S02]  /*0e90*/  IMAD R3, R8, R21, R20 ;  /* 0x0000001508037224 */ /* 0x004fe400078e0214 */
[----:B---3--:R-:W-:Y:S02]  /*0ea0*/  IMAD R7, R12, R25, R7 ;  /* 0x000000190c077224 */ /* 0x008fe400078e0207 */
[----:B------:R-:W-:Y:S02]  /*0eb0*/  IMAD.MOV.U32 R5, RZ, RZ, 0x1 ;  /* 0x00000001ff057424 */ /* 0x000fe400078e00ff */
[----:B------:R-:W-:-:S03]  /*0ec0*/  IMAD R4, R3, R26, R4 ;  /* 0x0000001a03047224 */ /* 0x000fc600078e0204 */
[----:B------:R-:W-:Y:S02]  /*0ed0*/  PRMT R3, R5, 0x7610, R3 ;  /* 0x0000761005037816 */ /* 0x000fe40000000003 */
[----:B------:R-:W-:Y:S02]  /*0ee0*/  SEL R103, R4, R7, !P1 ;  /* 0x0000000704677207 */ /* 0x000fe40004800000 */
[----:B------:R-:W-:-:S07]  /*0ef0*/  SEL R111, R7, R4, !P1 ;  /* 0x00000004076f7207 */ /* 0x000fce0004800000 */
.L_x_8:
[----:B------:R-:W-:-:S08]  /*0f00*/  NOP ;  /* 0x0000000000007918 */ /* 0x000fd00000000000 */
[----:B------:R-:W0:Y:S02]  /*0f10*/  USETMAXREG.TRY_ALLOC.CTAPOOL UP0, 0xe8 ;  /* 0x000000e8000079c8 */ /* 0x000e240008000600 */
[----:B0-----:R-:W-:-:S13]  /*0f20*/  PLOP3.LUT P0, PT, PT, PT, UP0, 0x80, 0x0 ;  /* 0x000000000000781c */ /* 0x001fda0003f0f008 */
[----:B------:R-:W-:Y:S05]  /*0f30*/  @!P0 BRA `(.L_x_8) ;  /* 0xfffffffc00f08947 */ /* 0x000fea000383ffff */
[----:B------:R-:W-:Y:S01]  /*0f40*/  ULDC.64 UR4, c[0x0][0x598] ;  /* 0x0001660000047ab9 */ /* 0x000fe20000000a00 */
[----:B------:R-:W-:Y:S01]  /*0f50*/  ULDC.64 UR36, c[0x0][0x208] ;  /* 0x0000820000247ab9 */ /* 0x000fe20000000a00 */
[----:B------:R-:W-:-:S04]  /*0f60*/  ISETP.NE.U32.AND P0, PT, RZ, UR4, PT ;  /* 0x00000004ff007c0c */ /* 0x000fc8000bf05070 */
[----:B------:R-:W-:-:S13]  /*0f70*/  ISETP.NE.AND.EX P0, PT, RZ, UR5, PT, P0 ;  /* 0x00000005ff007c0c */ /* 0x000fda000bf05300 */
[----:B------:R-:W-:Y:S05]  /*0f80*/  @!P0 BRA `(.L_x_11) ;  /* 0x00000000001c8947 */ /* 0x000fea0003800000 */
[----:B------:R-:W0:Y:S02]  /*0f90*/  LDC.64 R4, c[0x0][0x598] ;  /* 0x00016600ff047b82 */ /* 0x000e240000000a00 */
[----:B0-----:R-:W2:Y:S02]  /*0fa0*/  LDG.E.64 R4, desc[UR36][R4.64] ;  /* 0x0000002404047981 */ /* 0x001ea4000c1e1b00 */
[----:B--2---:R-:W-:-:S04]  /*0fb0*/  ISETP.NE.U32.AND P0, PT, R4, RZ, PT ;  /* 0x000000ff0400720c */ /* 0x004fc80003f05070 */
[----:B------:R-:W-:-:S13]  /*0fc0*/  ISETP.NE.AND.EX P0, PT, R5, RZ, PT, P0 ;  /* 0x000000ff0500720c */ /* 0x000fda0003f05300 */
[----:B------:R-:W-:Y:S05]  /*0fd0*/  @!P0 BRA `(.L_x_11) ;  /* 0x0000000000088947 */ /* 0x000fea0003800000 */
[----:B------:R0:W5:Y:S01]  /*0fe0*/  LD.E R90, desc[UR36][R4.64] ;  /* 0x00000024045a7980 */ /* 0x000162000c101900 */
[----:B------:R-:W-:Y:S05]  /*0ff0*/  BRA `(.L_x_12) ;  /* 0x0000000000247947 */ /* 0x000fea0003800000 */
.L_x_11:
[----:B------:R-:W-:Y:S02]  /*1000*/  ULDC.64 UR4, c[0x0][0x588] ;  /* 0x0001620000047ab9 */ /* 0x000fe40000000a00 */
[----:B------:R-:W-:-:S04]  /*1010*/  ISETP.NE.U32.AND P0, PT, RZ, UR4, PT ;  /* 0x00000004ff007c0c */ /* 0x000fc8000bf05070 */
[----:B------:R-:W-:-:S13]  /*1020*/  ISETP.NE.AND.EX P0, PT, RZ, UR5, PT, P0 ;  /* 0x00000005ff007c0c */ /* 0x000fda000bf05300 */
[----:B------:R-:W-:Y:S05]  /*1030*/  @!P0 BRA `(.L_x_13) ;  /* 0x00000000000c8947 */ /* 0x000fea0003800000 */
[----:B------:R-:W0:Y:S02]  /*1040*/  LDC.64 R90, c[0x0][0x588] ;  /* 0x00016200ff5a7b82 */ /* 0x000e240000000a00 */
[----:B0-----:R1:W5:Y:S01]  /*1050*/  LDG.E R90, desc[UR36][R90.64] ;  /* 0x000000245a5a7981 */ /* 0x001362000c1e1900 */
[----:B------:R-:W-:Y:S05]  /*1060*/  BRA `(.L_x_12) ;  /* 0x0000000000087947 */ /* 0x000fea0003800000 */
.L_x_13:
[----:B------:R-:W-:Y:S02]  /*1070*/  ULDC UR4, c[0x0][0x580] ;  /* 0x0001600000047ab9 */ /* 0x000fe40000000800 */
[----:B------:R-:W-:-:S07]  /*1080*/  IMAD.U32 R90, RZ, RZ, UR4 ;  /* 0x00000004ff5a7e24 */ /* 0x000fce000f8e00ff */
.L_x_12:
[----:B------:R-:W-:Y:S02]  /*1090*/  ULDC.64 UR4, c[0x0][0x5a0] ;  /* 0x0001680000047ab9 */ /* 0x000fe40000000a00 */
[----:B------:R-:W-:-:S04]  /*10a0*/  ISETP.NE.U32.AND P0, PT, RZ, UR4, PT ;  /* 0x00000004ff007c0c */ /* 0x000fc8000bf05070 */
[----:B------:R-:W-:-:S13]  /*10b0*/  ISETP.NE.AND.EX P0, PT, RZ, UR5, PT, P0 ;  /* 0x00000005ff007c0c */ /* 0x000fda000bf05300 */
[----:B------:R-:W-:Y:S05]  /*10c0*/  @!P0 BRA `(.L_x_14) ;  /* 0x00000000001c8947 */ /* 0x000fea0003800000 */
[----:B0-----:R-:W0:Y:S02]  /*10d0*/  LDC.64 R4, c[0x0][0x5a0] ;  /* 0x00016800ff047b82 */ /* 0x001e240000000a00 */
[----:B0-----:R-:W2:Y:S02]  /*10e0*/  LDG.E.64 R4, desc[UR36][R4.64] ;  /* 0x0000002404047981 */ /* 0x001ea4000c1e1b00 */
[----:B--2---:R-:W-:-:S04]  /*10f0*/  ISETP.NE.U32.AND P0, PT, R4, RZ, PT ;  /* 0x000000ff0400720c */ /* 0x004fc80003f05070 */
[----:B------:R-:W-:-:S13]  /*1100*/  ISETP.NE.AND.EX P0, PT, R5, RZ, PT, P0 ;  /* 0x000000ff0500720c */ /* 0x000fda0003f05300 */
[----:B------:R-:W-:Y:S05]  /*1110*/  @!P0 BRA `(.L_x_14) ;  /* 0x0000000000088947 */ /* 0x000fea0003800000 */
[----:B-1----:R0:W5:Y:S01]  /*1120*/  LD.E R91, desc[UR36][R4.64] ;  /* 0x00000024045b7980 */ /* 0x002162000c101900 */
[----:B------:R-:W-:Y:S05]  /*1130*/  BRA `(.L_x_15) ;  /* 0x0000000000247947 */ /* 0x000fea0003800000 */
.L_x_14:
[----:B------:R-:W-:Y:S02]  /*1140*/  ULDC.64 UR4, c[0x0][0x590] ;  /* 0x0001640000047ab9 */ /* 0x000fe40000000a00 */
[----:B------:R-:W-:-:S04]  /*1150*/  ISETP.NE.U32.AND P0, PT, RZ, UR4, PT ;  /* 0x00000004ff007c0c */ /* 0x000fc8000bf05070 */
[----:B------:R-:W-:-:S13]  /*1160*/  ISETP.NE.AND.EX P0, PT, RZ, UR5, PT, P0 ;  /* 0x00000005ff007c0c */ /* 0x000fda000bf05300 */
[----:B------:R-:W-:Y:S05]  /*1170*/  @!P0 BRA `(.L_x_16) ;  /* 0x00000000000c8947 */ /* 0x000fea0003800000 */
[----:B0-----:R-:W1:Y:S02]  /*1180*/  LDC.64 R4, c[0x0][0x590] ;  /* 0x00016400ff047b82 */ /* 0x001e640000000a00 */
[----:B-1----:R1:W5:Y:S01]  /*1190*/  LDG.E R91, desc[UR36][R4.64] ;  /* 0x00000024045b7981 */ /* 0x002362000c1e1900 */
[----:B------:R-:W-:Y:S05]  /*11a0*/  BRA `(.L_x_15) ;  /* 0x0000000000087947 */ /* 0x000fea0003800000 */
.L_x_16:
[----:B------:R-:W-:Y:S02]  /*11b0*/  ULDC UR4, c[0x0][0x584] ;  /* 0x0001610000047ab9 */ /* 0x000fe40000000800 */
[----:B-1----:R-:W-:-:S07]  /*11c0*/  IMAD.U32 R91, RZ, RZ, UR4 ;  /* 0x00000004ff5b7e24 */ /* 0x002fce000f8e00ff */
.L_x_15:
[----:B------:R-:W-:-:S13]  /*11d0*/  LOP3.LUT P0, RZ, R3, 0xff, RZ, 0xc0, !PT ;  /* 0x000000ff03ff7812 */ /* 0x000fda000780c0ff */
[----:B------:R-:W-:Y:S05]  /*11e0*/  @!P0 EXIT ;  /* 0x000000000000894d */ /* 0x000fea0003800000 */
[----:B------:R-:W2:Y:S01]  /*11f0*/  LDC R93, c[0x0][0x658] ;  /* 0x00019600ff5d7b82 */ /* 0x000ea20000000800 */
[----:B------:R-:W-:Y:S01]  /*1200*/  LOP3.LUT R6, R6, 0x1, RZ, 0xc0, !PT ;  /* 0x0000000106067812 */ /* 0x000fe200078ec0ff */
[----:B------:R-:W-:Y:S01]  /*1210*/  ULDC.64 UR6, c[0x0][0x288] ;  /* 0x0000a20000067ab9 */ /* 0x000fe20000000a00 */
[----:B------:R-:W-:Y:S01]  /*1220*/  SHF.R.U32.HI R3, RZ, 0x2, R98 ;  /* 0x00000002ff037819 */ /* 0x000fe20000011662 */
[----:B------:R-:W-:Y:S01]  /*1230*/  UIADD3 UR4, UR7, 0x7f, URZ ;  /* 0x0000007f07047890 */ /* 0x000fe2000fffe03f */
[----:B------:R-:W-:Y:S01]  /*1240*/  SHF.R.U32.HI R0, RZ, 0x1, R0 ;  /* 0x00000001ff007819 */ /* 0x000fe20000011600 */
[----:B------:R-:W-:Y:S01]  /*1250*/  IMAD.SHL.U32 R88, R6, 0x40, RZ ;  /* 0x0000004006587824 */ /* 0x000fe200078e00ff */
[----:B------:R-:W-:Y:S01]  /*1260*/  LOP3.LUT R3, R3, 0x7, RZ, 0xc0, !PT ;  /* 0x0000000703037812 */ /* 0x000fe200078ec0ff */
[----:B------:R-:W3:Y:S01]  /*1270*/  LDC.64 R96, c[0x0][0x5c8] ;  /* 0x00017200ff607b82 */ /* 0x000ee20000000a00 */
[----:B------:R-:W-:Y:S01]  /*1280*/  USHF.R.S32.HI UR5, URZ, 0x1f, UR4 ;  /* 0x0000001f3f057899 */ /* 0x000fe20008011404 */
[----:B------:R-:W-:Y:S01]  /*1290*/  LOP3.LUT R0, R0, 0x30, RZ, 0xc0, !PT ;  /* 0x0000003000007812 */ /* 0x000fe200078ec0ff */
[----:B01----:R-:W-:Y:S01]  /*12a0*/  IMAD.MOV.U32 R4, RZ, RZ, 0x1 ;  /* 0x00000001ff047424 */ /* 0x003fe200078e00ff */
[--C-:B------:R-:W-:Y:S01]  /*12b0*/  LOP3.LUT R88, R88, 0x40, R3.reuse, 0xe2, !PT ;  /* 0x0000004058587812 */ /* 0x100fe200078ee203 */
[----:B------:R-:W-:Y:S01]  /*12c0*/  ULEA.HI UR5, UR5, UR4, URZ, 0x7 ;  /* 0x0000000405057291 */ /* 0x000fe2000f8f383f */
[-C--:B------:R-:W-:Y:S01]  /*12d0*/  IADD3 R3, RZ, -R0.reuse, -R3 ;  /* 0x80000000ff037210 */ /* 0x080fe20007ffe803 */
[----:B------:R-:W-:Y:S01]  /*12e0*/  IMAD.U32 R5, RZ, RZ, UR6 ;  /* 0x00000006ff057e24 */ /* 0x000fe2000f8e00ff */
[----:B------:R-:W0:Y:S01]  /*12f0*/  LDC R100, c[0x0][0x600] ;  /* 0x00018000ff647b82 */ /* 0x000e220000000800 */
[----:B------:R-:W-:Y:S01]  /*1300*/  LOP3.LUT R88, R88, R0, RZ, 0xfc, !PT ;  /* 0x0000000058587212 */ /* 0x000fe200078efcff */
[----:B------:R-:W-:Y:S01]  /*1310*/  IMAD.MOV.U32 R0, RZ, RZ, -0x1 ;  /* 0xffffffffff007424 */ /* 0x000fe200078e00ff */
[----:B------:R-:W-:Y:S01]  /*1320*/  USHF.R.S32.HI UR43, URZ, 0x7, UR5 ;  /* 0x000000073f2b7899 */ /* 0x000fe20008011405 */
[----:B------:R-:W-:Y:S01]  /*1330*/  LOP3.LUT R92, R98, 0x3, RZ, 0xc0, !PT ;  /* 0x00000003625c7812 */ /* 0x000fe200078ec0ff */
[----:B------:R-:W-:Y:S01]  /*1340*/  IMAD R3, R6, -0x40, R3 ;  /* 0xffffffc006037824 */ /* 0x000fe200078e0203 */
[----:B------:R-:W-:Y:S01]  /*1350*/  LOP3.LUT R99, R98, 0x80, RZ, 0xc0, !PT ;  /* 0x0000008062637812 */ /* 0x000fe200078ec0ff */
[----:B------:R-:W-:Y:S01]  /*1360*/  UISETP.LT.AND UP0, UPT, UR43, 0x1, UPT ;  /* 0x000000012b00788c */ /* 0x000fe2000bf01270 */
[-C--:B--2---:R-:W-:Y:S01]  /*1370*/  SHF.L.U32 R0, R0, R93.reuse, RZ ;  /* 0x0000005d00007219 */ /* 0x084fe200000006ff */
[----:B------:R-:W-:Y:S01]  /*1380*/  ULDC UR4, c[0x0][0x284] ;  /* 0x0000a10000047ab9 */ /* 0x000fe20000000800 */
[----:B------:R-:W-:Y:S01]  /*1390*/  IMAD R92, R92, -0x2, R5 ;  /* 0xfffffffe5c5c7824 */ /* 0x000fe200078e0205 */
[----:B------:R-:W-:Y:S01]  /*13a0*/  USEL UR44, UR43, 0x1, UP0 ;  /* 0x000000012b2c7887 */ /* 0x000fe20008000000 */
[----:B------:R-:W-:Y:S01]  /*13b0*/  SHF.L.U32 R93, R4, R93, RZ ;  /* 0x0000005d045d7219 */ /* 0x000fe200000006ff */
[----:B------:R-:W-:Y:S01]  /*13c0*/  IMAD.SHL.U32 R98, R98, 0x2, RZ ;  /* 0x0000000262627824 */ /* 0x000fe200078e00ff */
[----:B------:R-:W-:Y:S01]  /*13d0*/  LOP3.LUT R118, R18, 0x1, RZ, 0xfc, !PT ;  /* 0x0000000112767812 */ /* 0x000fe200078efcff */
[----:B------:R-:W-:Y:S01]  /*13e0*/  VIADD R102, R3, UR4 ;  /* 0x0000000403667c36 */ /* 0x000fe20008000000 */
[C-C-:B---3--:R-:W-:Y:S01]  /*13f0*/  SHF.L.U64.HI R94, R96.reuse, 0x7, R97.reuse ;  /* 0x00000007605e7819 */ /* 0x148fe20000010261 */
[----:B------:R-:W-:Y:S01]  /*1400*/  IMAD.MOV.U32 R89, RZ, RZ, RZ ;  /* 0x000000ffff597224 */ /* 0x000fe200078e00ff */
[C---:B------:R-:W-:Y:S01]  /*1410*/  SHF.L.U64.HI R95, R96.reuse, 0x3, R97 ;  /* 0x00000003605f7819 */ /* 0x040fe20000010261 */
[C---:B------:R-:W-:Y:S01]  /*1420*/  IMAD.SHL.U32 R97, R96.reuse, 0x80, RZ ;  /* 0x0000008060617824 */ /* 0x040fe200078e00ff */
[----:B------:R-:W-:Y:S01]  /*1430*/  SHF.R.U32.HI R99, RZ, 0x7, R99 ;  /* 0x00000007ff637819 */ /* 0x000fe20000011663 */
[----:B------:R-:W-:Y:S01]  /*1440*/  IMAD.SHL.U32 R96, R96, 0x8, RZ ;  /* 0x0000000860607824 */ /* 0x000fe200078e00ff */
[----:B------:R-:W-:Y:S01]  /*1450*/  LOP3.LUT R101, RZ, R0, RZ, 0x33, !PT ;  /* 0x00000000ff657212 */ /* 0x000fe200078e33ff */
[----:B------:R-:W-:Y:S01]  /*1460*/  UIADD3 UR44, UR43, -UR44, URZ ;  /* 0x8000002c2b2c7290 */ /* 0x000fe2000fffe03f */
[----:B0-----:R-:W-:Y:S01]  /*1470*/  VIADD R100, R100, 0xffffffff ;  /* 0xffffffff64647836 */ /* 0x001fe20000000000 */
[----:B------:R-:W-:Y:S01]  /*1480*/  UMOV UR40, URZ ;  /* 0x0000003f00287c82 */ /* 0x000fe20008000000 */
[----:B------:R-:W-:-:S09]  /*1490*/  UMOV UR42, URZ ;  /* 0x0000003f002a7c82 */ /* 0x000fd20008000000 */
.L_x_160:
[----:B0-----:R-:W0:Y:S01]  /*14a0*/  SHFL.IDX PT, R0, R99, RZ, 0x1f ;  /* 0x00001fff63007589 */ /* 0x001e2200000e0000 */
[----:B-1----:R-:W1:Y:S01]  /*14b0*/  S2UR UR7, SR_CgaCtaId ;  /* 0x00000000000779c3 */ /* 0x002e620000008800 */
[----:B------:R-:W-:Y:S01]  /*14c0*/  UMOV UR6, 0x400 ;  /* 0x0000040000067882 */ /* 0x000fe20000000000 */
[----:B0-----:R-:W-:Y:S01]  /*14d0*/  R2UR UR4, R0 ;  /* 0x00000000000472ca */ /* 0x001fe200000e0000 */
[----:B-1----:R-:W-:-:S12]  /*14e0*/  ULEA UR6, UR7, UR6, 0x18 ;  /* 0x0000000607067291 */ /* 0x002fd8000f8ec03f */
[----:B------:R-:W-:-:S04]  /*14f0*/  ULEA.HI UR5, UR4, UR4, URZ, 0x1 ;  /* 0x0000000404057291 */ /* 0x000fc8000f8f083f */
[----:B------:R-:W-:-:S04]  /*1500*/  ULOP3.LUT UR5, UR5, 0x7fffe, URZ, 0xc0, !UPT ;  /* 0x0007fffe05057892 */ /* 0x000fc8000f8ec03f */
[----:B------:R-:W-:-:S03]  /*1510*/  UIADD3 UR5, UR4, -UR5, URZ ;  /* 0x8000000504057290 */ /* 0x000fc6000fffe03f */
[----:B------:R-:W-:Y:S01]  /*1520*/  ULDC UR4, c[0x0][0x28c] ;  /* 0x0000a30000047ab9 */ /* 0x000fe20000000800 */
[----:B------:R-:W-:Y:S01]  /*1530*/  ULEA UR5, UR5, UR6, 0xd ;  /* 0x0000000605057291 */ /* 0x000fe2000f8e683f */
[----:B------:R-:W-:-:S03]  /*1540*/  ISETP.LT.AND P0, PT, RZ, UR4, PT ;  /* 0x00000004ff007c0c */ /* 0x000fc6000bf01270 */
[----:B------:R-:W-:-:S04]  /*1550*/  UIADD3 UR5, UR5, 0x100, URZ ;  /* 0x0000010005057890 */ /* 0x000fc8000fffe03f */
[----:B------:R-:W-:-:S04]  /*1560*/  USHF.R.U32.HI UR5, URZ, 0x4, UR5 ;  /* 0x000000043f057899 */ /* 0x000fc80008011605 */
[----:B------:R-:W-:-:S04]  /*1570*/  ULOP3.LUT UR5, UR5, 0x3fff, URZ, 0xc0, !UPT ;  /* 0x00003fff05057892 */ /* 0x000fc8000f8ec03f */
[----:B------:R-:W-:Y:S01]  /*1580*/  ULOP3.LUT UR45, UR5, 0x10000, URZ, 0xfc, !UPT ;  /* 0x00010000052d7892 */ /* 0x000fe2000f8efc3f */
[----:B--2345:R-:W-:Y:S11]  /*1590*/  @P0 BRA `(.L_x_17) ;  /* 0x0000000000400947 */ /* 0x03cff60003800000 */
[----:B------:R-:W-:Y:S01]  /*15a0*/  MOV R0, 0x0 ;  /* 0x0000000000007802 */ /* 0x000fe20000000f00 */
[----:B------:R-:W-:Y:S01]  /*15b0*/  ULDC.64 UR4, c[0x4][0x68] ;  /* 0x01001a0000047ab9 */ /* 0x000fe20000000a00 */
[----:B------:R-:W-:Y:S01]  /*15c0*/  ULDC.64 UR6, c[0x4][0x8] ;  /* 0x0100020000067ab9 */ /* 0x000fe20000000a00 */
[----:B------:R-:W-:Y:S01]  /*15d0*/  IMAD.U32 R4, RZ, RZ, UR4 ;  /* 0x00000004ff047e24 */ /* 0x000fe2000f8e00ff */
[----:B------:R0:W1:Y:S01]  /*15e0*/  LDC.64 R14, c[0x4][R0] ;  /* 0x01000000000e7b82 */ /* 0x0000620000000a00 */
[----:B------:R-:W-:Y:S01]  /*15f0*/  IMAD.U32 R5, RZ, RZ, UR5 ;  /* 0x00000005ff057e24 */ /* 0x000fe2000f8e00ff */
[----:B------:R-:W-:Y:S01]  /*1600*/  ULDC.64 UR4, c[0x4][0x70] ;  /* 0x01001c0000047ab9 */ /* 0x000fe20000000a00 */
[----:B------:R-:W-:Y:S02]  /*1610*/  IMAD.U32 R10, RZ, RZ, UR6 ;  /* 0x00000006ff0a7e24 */ /* 0x000fe4000f8e00ff */
[----:B------:R-:W-:Y:S02]  /*1620*/  IMAD.U32 R6, RZ, RZ, UR4 ;  /* 0x00000004ff067e24 */ /* 0x000fe4000f8e00ff */
[----:B------:R-:W-:-:S02]  /*1630*/  IMAD.U32 R7, RZ, RZ, UR5 ;  /* 0x00000005ff077e24 */ /* 0x000fc4000f8e00ff */
[----:B------:R-:W-:Y:S02]  /*1640*/  IMAD.U32 R11, RZ, RZ, UR7 ;  /* 0x00000007ff0b7e24 */ /* 0x000fe4000f8e00ff */
[----:B------:R-:W-:Y:S02]  /*1650*/  IMAD.MOV.U32 R8, RZ, RZ, 0x1e1 ;  /* 0x000001e1ff087424 */ /* 0x000fe400078e00ff */
[----:B------:R-:W-:Y:S02]  /*1660*/  IMAD.MOV.U32 R12, RZ, RZ, 0x1 ;  /* 0x00000001ff0c7424 */ /* 0x000fe400078e00ff */
[----:B0-----:R-:W-:-:S07]  /*1670*/  IMAD.MOV.U32 R13, RZ, RZ, RZ ;  /* 0x000000ffff0d7224 */ /* 0x001fce00078e00ff */
[----:B------:R-:W-:-:S07]  /*1680*/  LEPC R20, `(.L_x_17) ;  /* 0x000000001014794e */ /* 0x000fce0000000000 */
[----:B-1---5:R-:W-:Y:S05]  /*1690*/  CALL.ABS.NOINC R14 ;  /* 0x000000000e007343 */ /* 0x022fea0003c00000 */
.L_x_17:
[----:B------:R-:W-:-:S13]  /*16a0*/  ISETP.NE.AND P0, PT, R118, 0x3, PT ;  /* 0x000000037600780c */ /* 0x000fda0003f05270 */
[----:B------:R-:W-:Y:S05]  /*16b0*/  @!P0 BRA `(.L_x_18) ;  /* 0x0000000000048947 */ /* 0x000fea0003800000 */
[----:B------:R-:W-:Y:S01]  /*16c0*/  BPT.TRAP 0x1 ;  /* 0x000000040000795c */ /* 0x000fe20000300000 */
.L_x_18:
[----:B------:R-:W0:Y:S01]  /*16d0*/  S2UR UR5, SR_CgaCtaId ;  /* 0x00000000000579c3 */ /* 0x000e220000008800 */
[----:B------:R-:W-:Y:S01]  /*16e0*/  UMOV UR4, 0x400 ;  /* 0x0000040000047882 */ /* 0x000fe20000000000 */
[----:B------:R-:W-:Y:S02]  /*16f0*/  IMAD.U32 R0, RZ, RZ, UR40 ;  /* 0x00000028ff007e24 */ /* 0x000fe4000f8e00ff */
[----:B------:R-:W-:-:S03]  /*1700*/  IMAD.U32 R3, RZ, RZ, UR42 ;  /* 0x0000002aff037e24 */ /* 0x000fc6000f8e00ff */
[----:B------:R-:W-:Y:S01]  /*1710*/  SHF.L.U32 R0, R0, 0x1f, RZ ;  /* 0x0000001f00007819 */ /* 0x000fe200000006ff */
[----:B0-----:R-:W-:-:S06]  /*1720*/  ULEA UR4, UR5, UR4, 0x18 ;  /* 0x0000000405047291 */ /* 0x001fcc000f8ec03f */
[----:B------:R-:W-:-:S04]  /*1730*/  IMAD.U32 R6, RZ, RZ, UR4 ;  /* 0x00000004ff067e24 */ /* 0x000fc8000f8e00ff */
[----:B------:R-:W-:-:S04]  /*1740*/  IMAD R3, R3, 0x8, R6 ;  /* 0x0000000803037824 */ /* 0x000fc800078e0206 */
[----:B------:R0:W1:Y:S01]  /*1750*/  SYNCS.PHASECHK.TRANS64.TRYWAIT P1, [R3+URZ], R0 ;  /* 0x00000000030075a7 */ /* 0x000062000802017f */
[----:B------:R-:W-:Y:S05]  /*1760*/  @!P0 BRA `(.L_x_19) ;  /* 0x0000000000048947 */ /* 0x000fea0003800000 */
[----:B------:R-:W-:Y:S01]  /*1770*/  BPT.TRAP 0x1 ;  /* 0x000000040000795c */ /* 0x000fe20000300000 */
.L_x_19:
[----:B------:R-:W-:-:S05]  /*1780*/  IMAD.U32 R4, RZ, RZ, UR44 ;  /* 0x0000002cff047e24 */ /* 0x000fca000f8e00ff */
[----:B------:R-:W-:Y:S01]  /*1790*/  ISETP.GE.AND P2, PT, R4, 0x1, PT ;  /* 0x000000010400780c */ /* 0x000fe20003f46270 */
[----:B-1----:R-:W-:-:S12]  /*17a0*/  @P1 BRA `(.L_x_20) ;  /* 0x0000000000081947 */ /* 0x002fd80003800000 */
[----:B------:R-:W1:Y:S02]  /*17b0*/  SYNCS.PHASECHK.TRANS64.TRYWAIT P1, [R3+URZ], R0 ;  /* 0x00000000030075a7 */ /* 0x000e64000802017f */
[----:B-1----:R-:W-:Y:S05]  /*17c0*/  @!P1 BRA `(.L_x_21) ;  /* 0x0000007800389947 */ /* 0x002fea0003800000 */
.L_x_20:
[----:B------:R-:W-:Y:S05]  /*17d0*/  WARPSYNC.ALL ;  /* 0x0000000000007948 */ /* 0x000fea0003800000 */
[----:B------:R-:W-:Y:S01]  /*17e0*/  R2UR UR4, R6 ;  /* 0x00000000060472ca */ /* 0x000fe200000e0000 */
[----:B------:R-:W-:Y:S01]  /*17f0*/  ULEA UR8, UR42, UR45, 0xc ;  /* 0x0000002d2a087291 */ /* 0x000fe2000f8e603f */
[----:B------:R-:W-:Y:S01]  /*1800*/  WARPGROUP.ARRIVE ;  /* 0x00000000000079c5 */ /* 0x000fe20000000000 */
[----:B------:R-:W-:Y:S01]  /*1810*/  UMOV UR9, 0x40000040 ;  /* 0x4000004000097882 */ /* 0x000fe20000000000 */
[----:B------:R-:W-:Y:S01]  /*1820*/  UMOV UR11, 0x40000040 ;  /* 0x40000040000b7882 */ /* 0x000fe20000000000 */
[----:B------:R-:W-:Y:S01]  /*1830*/  UIADD3 UR12, UR8, 0x400, URZ ;  /* 0x00000400080c7890 */ /* 0x000fe2000fffe03f */
[----:B------:R-:W-:Y:S01]  /*1840*/  UMOV UR15, UR11 ;  /* 0x0000000b000f7c82 */ /* 0x000fe20008000000 */
[----:B------:R-:W-:Y:S01]  /*1850*/  UMOV UR13, 0x40000040 ;  /* 0x40000040000d7882 */ /* 0x000fe20000000000 */
[----:B------:R-:W-:-:S05]  /*1860*/  UIADD3 UR5, UR8, 0x402, URZ ;  /* 0x0000040208057890 */ /* 0x000fca000fffe03f */
[----:B------:R-:W-:-:S04]  /*1870*/  UIADD3 UR4, UR4, 0x20100, URZ ;  /* 0x0002010004047890 */ /* 0x000fc8000fffe03f */
[----:B------:R-:W-:-:S04]  /*1880*/  USHF.R.U32.HI UR4, URZ, 0x4, UR4 ;  /* 0x000000043f047899 */ /* 0x000fc80008011604 */
[----:B------:R-:W-:-:S04]  /*1890*/  ULOP3.LUT UR4, UR4, 0x3fff, URZ, 0xc0, !UPT ;  /* 0x00003fff04047892 */ /* 0x000fc8000f8ec03f */
[----:B------:R-:W-:-:S04]  /*18a0*/  ULOP3.LUT UR4, UR4, 0x10000, URZ, 0xfc, !UPT ;  /* 0x0001000004047892 */ /* 0x000fc8000f8efc3f */
[----:B------:R-:W-:-:S07]  /*18b0*/  ULEA UR6, UR42, UR4, 0xa ;  /* 0x000000042a067291 */ /* 0x000fce000f8e503f */
[----:B------:R-:W-:Y:S02]  /*18c0*/  UMOV UR10, UR6 ;  /* 0x00000006000a7c82 */ /* 0x000fe40008000000 */
[----:B------:R-:W-:Y:S01]  /*18d0*/  HGMMA.64x64x16.F32.BF16 R56, gdesc[UR8], RZ, !UPT, gsb0 ;  /* 0x00e00000083879f0 */ /* 0x000fe2000c0018ff */
[----:B------:R-:W-:Y:S01]  /*18e0*/  UMOV UR14, UR10 ;  /* 0x0000000a000e7c82 */ /* 0x000fe20008000000 */
[----:B------:R-:W-:Y:S01]  /*18f0*/  UIADD3 UR10, UR6, 0x206, URZ ;  /* 0x00000206060a7890 */ /* 0x000fe2000fffe03f */
[----:B------:R-:W-:Y:S01]  /*1900*/  UMOV UR9, 0x40000040 ;  /* 0x4000004000097882 */ /* 0x000fe20000000000 */
[----:B------:R-:W-:Y:S01]  /*1910*/  UMOV UR11, 0x40000040 ;  /* 0x40000040000b7882 */ /* 0x000fe20000000000 */
[----:B------:R-:W-:Y:S02]  /*1920*/  WARPGROUP.DEPBAR.LE gsb0, 0x0 ;  /* 0x00008000000079c5 */ /* 0x000fe40000010000 */
[----:B------:R-:W-:-:S06]  /*1930*/  WARPGROUP.ARRIVE ;  /* 0x00000000000079c5 */ /* 0x000fcc0000000000 */
[----:B------:R-:W-:Y:S01]  /*1940*/  HGMMA.64x64x16.F32.BF16 R24, gdesc[UR12], RZ, !UPT, gsb0 ;  /* 0x00e000000c1879f0 */ /* 0x000fe2000c0018ff */
[----:B------:R-:W-:Y:S02]  /*1950*/  UIADD3 UR12, UR8, 0x2, URZ ;  /* 0x00000002080c7890 */ /* 0x000fe4000fffe03f */
[----:B------:R-:W-:Y:S01]  /*1960*/  UIADD3 UR14, UR6, 0x2, URZ ;  /* 0x00000002060e7890 */ /* 0x000fe2000fffe03f */
[----:B------:R-:W-:Y:S01]  /*1970*/  UMOV UR13, 0x40000040 ;  /* 0x40000040000d7882 */ /* 0x000fe20000000000 */
[----:B------:R-:W-:Y:S01]  /*1980*/  UMOV UR15, 0x40000040 ;  /* 0x40000040000f7882 */ /* 0x000fe20000000000 */
[----:B------:R-:W-:Y:S02]  /*1990*/  WARPGROUP.DEPBAR.LE gsb0, 0x0 ;  /* 0x00008000000079c5 */ /* 0x000fe40000010000 */
[----:B------:R-:W-:-:S06]  /*19a0*/  WARPGROUP.ARRIVE ;  /* 0x00000000000079c5 */ /* 0x000fcc0000000000 */
[----:B------:R-:W-:Y:S01]  /*19b0*/  HGMMA.64x64x16.F32.BF16 R56, gdesc[UR12], R56, gsb0 ;  /* 0x00e000000c3879f0 */ /* 0x000fe20008001838 */
[----:B------:R-:W-:Y:S01]  /*19c0*/  UMOV UR12, UR5 ;  /* 0x00000005000c7c82 */ /* 0x000fe20008000000 */
[----:B------:R-:W-:Y:S01]  /*19d0*/  UMOV UR13, 0x40000040 ;  /* 0x40000040000d7882 */ /* 0x000fe20000000000 */
[----:B------:R-:W-:Y:S01]  /*19e0*/  UIADD3 UR5, UR8, 0x404, URZ ;  /* 0x0000040408057890 */ /* 0x000fe2000fffe03f */
[----:B------:R-:W-:Y:S02]  /*19f0*/  WARPGROUP.DEPBAR.LE gsb0, 0x0 ;  /* 0x00008000000079c5 */ /* 0x000fe40000010000 */
[----:B------:R-:W-:-:S06]  /*1a00*/  WARPGROUP.ARRIVE ;  /* 0x00000000000079c5 */ /* 0x000fcc0000000000 */
[----:B------:R-:W-:Y:S01]  /*1a10*/  HGMMA.64x64x16.F32.BF16 R24, gdesc[UR12], R24, gsb0 ;  /* 0x00e000000c1879f0 */ /* 0x000fe20008001818 */
        /* <DEDUP_REMOVED lines=56> */
[----:B------:R-:W-:Y:S01]  /*1da0*/  UIADD3 UR6, UR8, 0xc06, URZ ;  /* 0x00000c0608067890 */ /* 0x000fe2000fffe03f */
[----:B------:R-:W-:Y:S02]  /*1db0*/  WARPGROUP.DEPBAR.LE gsb0, 0x0 ;  /* 0x00008000000079c5 */ /* 0x000fe40000010000 */
[----:B------:R-:W-:-:S06]  /*1dc0*/  WARPGROUP.ARRIVE ;  /* 0x00000000000079c5 */ /* 0x000fcc0000000000 */
[----:B------:R-:W-:Y:S01]  /*1dd0*/  HGMMA.64x64x16.F32.BF16 R56, gdesc[UR12], R56, gsb0 ;  /* 0x00e000000c3879f0 */ /* 0x000fe20008001838 */
[----:B------:R-:W-:Y:S01]  /*1de0*/  UMOV UR12, UR5 ;  /* 0x00000005000c7c82 */ /* 0x000fe20008000000 */
[----:B------:R-:W-:Y:S01]  /*1df0*/  UMOV UR13, 0x40000040 ;  /* 0x40000040000d7882 */ /* 0x000fe20000000000 */
[----:B------:R-:W-:-:S07]  /*1e00*/  UIADD3 UR5, UR8, 0x806, URZ ;  /* 0x0000080608057890 */ /* 0x000fce000fffe03f */
[----:B------:R-:W-:Y:S01]  /*1e10*/  UMOV UR8, UR5 ;  /* 0x0000000500087c82 */ /* 0x000fe20008000000 */
[----:B------:R-:W-:Y:S02]  /*1e20*/  WARPGROUP.DEPBAR.LE gsb0, 0x0 ;  /* 0x00008000000079c5 */ /* 0x000fe40000010000 */
[----:B------:R-:W-:-:S06]  /*1e30*/  WARPGROUP.ARRIVE ;  /* 0x00000000000079c5 */ /* 0x000fcc0000000000 */
[----:B------:R-:W-:Y:S03]  /*1e40*/  HGMMA.64x64x16.F32.BF16 R24, gdesc[UR12], R24, gsb0 ;  /* 0x00e000000c1879f0 */ /* 0x000fe60008001818 */
[----:B------:R-:W-:Y:S02]  /*1e50*/  WARPGROUP.DEPBAR.LE gsb0, 0x0 ;  /* 0x00008000000079c5 */ /* 0x000fe40000010000 */
[----:B------:R-:W-:-:S06]  /*1e60*/  WARPGROUP.ARRIVE ;  /* 0x00000000000079c5 */ /* 0x000fcc0000000000 */
[----:B------:R-:W-:Y:S01]  /*1e70*/  HGMMA.64x64x16.F32.BF16 R56, gdesc[UR8], R56, gsb0 ;  /* 0x00e00000083879f0 */ /* 0x000fe20008001838 */
[----:B------:R-:W-:Y:S01]  /*1e80*/  UMOV UR8, UR6 ;  /* 0x0000000600087c82 */ /* 0x000fe20008000000 */
[----:B------:R-:W-:Y:S01]  /*1e90*/  UMOV UR9, 0x40000040 ;  /* 0x4000004000097882 */ /* 0x000fe20000000000 */
[----:B------:R-:W-:Y:S02]  /*1ea0*/  WARPGROUP.DEPBAR.LE gsb0, 0x0 ;  /* 0x00008000000079c5 */ /* 0x000fe40000010000 */
[----:B------:R-:W-:-:S06]  /*1eb0*/  WARPGROUP.ARRIVE ;  /* 0x00000000000079c5 */ /* 0x000fcc0000000000 */
[----:B------:R-:W-:Y:S03]  /*1ec0*/  HGMMA.64x64x16.F32.BF16 R24, gdesc[UR8], R24, gsb0 ;  /* 0x00e00000081879f0 */ /* 0x000fe60008001818 */
[----:B------:R-:W-:Y:S02]  /*1ed0*/  WARPGROUP.DEPBAR.LE gsb0, 0x0 ;  /* 0x00008000000079c5 */ /* 0x000fe40000010000 */
[----:B------:R-:W-:Y:S05]  /*1ee0*/  @!P2 BRA `(.L_x_22) ;  /* 0x000000080058a947 */ /* 0x000fea0003800000 */
[----:B------:R-:W-:Y:S01]  /*1ef0*/  UIADD3 UR5, UR42, 0x1, URZ ;  /* 0x000000012a057890 */ /* 0x000fe2000fffe03f */
[----:B01----:R-:W-:Y:S02]  /*1f00*/  IMAD.U32 R0, RZ, RZ, UR44 ;  /* 0x0000002cff007e24 */ /* 0x003fe4000f8e00ff */
[----:B------:R-:W-:Y:S01]  /*1f10*/  IMAD.U32 R3, RZ, RZ, UR42 ;  /* 0x0000002aff037e24 */ /* 0x000fe2000f8e00ff */
[----:B------:R-:W-:-:S04]  /*1f20*/  UISETP.NE.AND UP0, UPT, UR5, 0x2, UPT ;  /* 0x000000020500788c */ /* 0x000fc8000bf05270 */
[----:B------:R-:W-:Y:S02]  /*1f30*/  USEL UR6, URZ, 0x1, UP0 ;  /* 0x000000013f067887 */ /* 0x000fe40008000000 */
[----:B------:R-:W-:Y:S02]  /*1f40*/  USEL UR5, UR5, URZ, UP0 ;  /* 0x0000003f05057287 */ /* 0x000fe40008000000 */
[----:B------:R-:W-:-:S06]  /*1f50*/  ULOP3.LUT UR6, UR40, UR6, URZ, 0x3c, !UPT ;  /* 0x0000000628067292 */ /* 0x000fcc000f8e3c3f */
[----:B------:R-:W-:-:S07]  /*1f60*/  IMAD.U32 R7, RZ, RZ, UR6 ;  /* 0x00000006ff077e24 */ /* 0x000fce000f8e00ff */
.L_x_29:
[----:B------:R-:W-:Y:S05]  /*1f70*/  @!P0 BRA `(.L_x_23) ;  /* 0x0000000000048947 */ /* 0x000fea0003800000 */
[----:B------:R-:W-:Y:S01]  /*1f80*/  BPT.TRAP 0x1 ;  /* 0x000000040000795c */ /* 0x000fe20000300000 */
.L_x_23:
[----:B------:R-:W0:Y:S01]  /*1f90*/  S2UR UR7, SR_CgaCtaId ;  /* 0x00000000000779c3 */ /* 0x000e220000008800 */
[----:B------:R-:W-:Y:S01]  /*1fa0*/  UMOV UR6, 0x400 ;  /* 0x0000040000067882 */ /* 0x000fe20000000000 */
[----:B------:R-:W-:Y:S01]  /*1fb0*/  IMAD.U32 R5, RZ, RZ, UR5 ;  /* 0x00000005ff057e24 */ /* 0x000fe2000f8e00ff */
[----:B------:R-:W-:Y:S01]  /*1fc0*/  SHF.L.U32 R4, R7, 0x1f, RZ ;  /* 0x0000001f07047819 */ /* 0x000fe200000006ff */
[----:B0-----:R-:W-:-:S06]  /*1fd0*/  ULEA UR6, UR7, UR6, 0x18 ;  /* 0x0000000607067291 */ /* 0x001fcc000f8ec03f */
[----:B------:R-:W-:-:S04]  /*1fe0*/  IMAD.U32 R6, RZ, RZ, UR6 ;  /* 0x00000006ff067e24 */ /* 0x000fc8000f8e00ff */
[----:B------:R-:W-:-:S04]  /*1ff0*/  IMAD R5, R5, 0x8, R6 ;  /* 0x0000000805057824 */ /* 0x000fc800078e0206 */
[----:B------:R0:W1:Y:S01]  /*2000*/  SYNCS.PHASECHK.TRANS64.TRYWAIT P1, [R5+URZ], R4 ;  /* 0x00000004050075a7 */ /* 0x000062000802017f */
[----:B------:R-:W-:Y:S05]  /*2010*/  @!P0 BRA `(.L_x_24) ;  /* 0x0000000000048947 */ /* 0x000fea0003800000 */
[----:B------:R-:W-:Y:S01]  /*2020*/  BPT.TRAP 0x1 ;  /* 0x000000040000795c */ /* 0x000fe20000300000 */
.L_x_24:
[----:B-1----:R-:W-:Y:S05]  /*2030*/  @P1 BRA `(.L_x_25) ;  /* 0x0000000000081947 */ /* 0x002fea0003800000 */
[----:B------:R-:W1:Y:S02]  /*2040*/  SYNCS.PHASECHK.TRANS64.TRYWAIT P1, [R5+URZ], R4 ;  /* 0x00000004050075a7 */ /* 0x000e64000802017f */
[----:B-1----:R-:W-:Y:S05]  /*2050*/  @!P1 BRA `(.L_x_26) ;  /* 0x0000007000289947 */ /* 0x002fea0003800000 */
.L_x_25:
[----:B------:R-:W-:Y:S01]  /*2060*/  ULEA UR8, UR5, UR4, 0xa ;  /* 0x0000000405087291 */ /* 0x000fe2000f8e503f */
[----:B------:R-:W-:Y:S01]  /*2070*/  WARPGROUP.ARRIVE ;  /* 0x00000000000079c5 */ /* 0x000fe20000000000 */
[----:B------:R-:W-:Y:S01]  /*2080*/  ULEA UR6, UR5, UR45, 0xc ;  /* 0x0000002d05067291 */ /* 0x000fe2000f8e603f */
[----:B------:R-:W-:Y:S01]  /*2090*/  UMOV UR15, 0x40000040 ;  /* 0x40000040000f7882 */ /* 0x000fe20000000000 */
[----:B------:R-:W-:Y:S02]  /*20a0*/  UMOV UR13, 0x40000040 ;  /* 0x40000040000d7882 */ /* 0x000fe40000000000 */
[----:B------:R-:W-:Y:S01]  /*20b0*/  UIADD3 UR7, UR6, 0x400, URZ ;  /* 0x0000040006077890 */ /* 0x000fe2000fffe03f */
[----:B------:R-:W-:Y:S02]  /*20c0*/  UMOV UR14, UR8 ;  /* 0x00000008000e7c82 */ /* 0x000fe40008000000 */
[----:B------:R-:W-:Y:S01]  /*20d0*/  UMOV UR12, UR6 ;  /* 0x00000006000c7c82 */ /* 0x000fe20008000000 */
[----:B------:R-:W-:Y:S01]  /*20e0*/  UIADD3 UR10, UR8, 0x206, URZ ;  /* 0x00000206080a7890 */ /* 0x000fe2000fffe03f */
[----:B------:R-:W-:Y:S01]  /*20f0*/  HGMMA.64x64x16.F32.BF16 R56, gdesc[UR12], R56, gsb0 ;  /* 0x00e000000c3879f0 */ /* 0x000fe20008001838 */
[----:B------:R-:W-:Y:S01]  /*2100*/  UMOV UR13, 0x40000040 ;  /* 0x40000040000d7882 */ /* 0x000fe20000000000 */
[----:B------:R-:W-:Y:S01]  /*2110*/  UMOV UR12, UR7 ;  /* 0x00000007000c7c82 */ /* 0x000fe20008000000 */
[----:B------:R-:W-:Y:S01]  /*2120*/  UIADD3 UR7, UR6, 0x402, URZ ;  /* 0x0000040206077890 */ /* 0x000fe2000fffe03f */
[----:B------:R-:W-:Y:S01]  /*2130*/  UMOV UR11, 0x40000040 ;  /* 0x40000040000b7882 */ /* 0x000fe20000000000 */
[----:B------:R-:W-:Y:S01]  /*2140*/  UMOV UR9, 0x40000040 ;  /* 0x4000004000097882 */ /* 0x000fe20000000000 */
[----:B------:R-:W-:-:S02]  /*2150*/  WARPGROUP.DEPBAR.LE gsb0, 0x0 ;  /* 0x00008000000079c5 */ /* 0x000fc40000010000 */
        /* <DEDUP_REMOVED lines=71> */
[----:B------:R-:W-:Y:S02]  /*25d0*/  UIADD3 UR8, UR6, 0x806, URZ ;  /* 0x0000080606087890 */ /* 0x000fe4000fffe03f */
[----:B------:R-:W-:Y:S01]  /*25e0*/  UIADD3 UR6, UR6, 0xc06, URZ ;  /* 0x00000c0606067890 */ /* 0x000fe2000fffe03f */
        /* <DEDUP_REMOVED lines=18> */
[----:B------:R-:W-:Y:S01]  /*2710*/  BPT.TRAP 0x1 ;  /* 0x000000040000795c */ /* 0x000fe20000300000 */
.L_x_27:
[----:B------:R-:W-:-:S13]  /*2720*/  ISETP.NE.AND P1, PT, R22, RZ, PT ;  /* 0x000000ff1600720c */ /* 0x000fda0003f25270 */
[----:B01----:R-:W-:-:S04]  /*2730*/  @P1 IMAD R4, R3, 0x8, R6 ;  /* 0x0000000803041824 */ /* 0x003fc800078e0206 */
[----:B------:R-:W-:-:S05]  /*2740*/  @P1 VIADD R4, R4, 0x10 ;  /* 0x0000001004041836 */ /* 0x000fca0000000000 */
[----:B------:R-:W-:-:S04]  /*2750*/  @P1 PRMT R4, R19, 0x654, R4 ;  /* 0x0000065413041816 */ /* 0x000fc80000000004 */
[----:B------:R0:W-:Y:S01]  /*2760*/  @P1 SYNCS.ARRIVE.TRANS64.RED.A1T0 RZ, [R4+URZ], RZ ;  /* 0x000000ff04ff19a7 */ /* 0x0001e2000810043f */
[----:B------:R-:W-:-:S13]  /*2770*/  ISETP.GT.U32.AND P1, PT, R18, 0x1, PT ;  /* 0x000000011200780c */ /* 0x000fda0003f24070 */
[----:B0-----:R-:W-:Y:S05]  /*2780*/  @P1 BRA `(.L_x_28) ;  /* 0x0000000000041947 */ /* 0x001fea0003800000 */
[----:B------:R-:W-:Y:S01]  /*2790*/  BPT.TRAP 0x1 ;  /* 0x000000040000795c */ /* 0x000fe20000300000 */
.L_x_28:
[----:B------:R-:W-:Y:S01]  /*27a0*/  UIADD3 UR5, UR5, 0x1, URZ ;  /* 0x0000000105057890 */ /* 0x000fe2000fffe03f */
[C---:B------:R-:W-:Y:S01]  /*27b0*/  ISETP.GT.AND P2, PT, R0.reuse, 0x1, PT ;  /* 0x000000010000780c */ /* 0x040fe20003f44270 */
[----:B------:R-:W-:Y:S02]  /*27c0*/  VIADD R3, R3, 0x1 ;  /* 0x0000000103037836 */ /* 0x000fe40000000000 */
[----:B------:R-:W-:Y:S01]  /*27d0*/  UISETP.NE.AND UP0, UPT, UR5, 0x2, UPT ;  /* 0x000000020500788c */ /* 0x000fe2000bf05270 */
[----:B------:R-:W-:Y:S02]  /*27e0*/  VIADD R0, R0, 0xffffffff ;  /* 0xffffffff00007836 */ /* 0x000fe40000000000 */
[C---:B------:R-:W-:Y:S01]  /*27f0*/  ISETP.NE.AND P1, PT, R3.reuse, 0x2, PT ;  /* 0x000000020300780c */ /* 0x040fe20003f25270 */
[----:B------:R-:W-:Y:S02]  /*2800*/  USEL UR6, URZ, 0x1, UP0 ;  /* 0x000000013f067887 */ /* 0x000fe40008000000 */
[----:B------:R-:W-:Y:S01]  /*2810*/  USEL UR5, UR5, URZ, UP0 ;  /* 0x0000003f05057287 */ /* 0x000fe20008000000 */
[----:B------:R-:W-:-:S03]  /*2820*/  SEL R3, R3, RZ, P1 ;  /* 0x000000ff03037207 */ /* 0x000fc60000800000 */
[----:B------:R-:W-:Y:S01]  /*2830*/  LOP3.LUT R7, R7, UR6, RZ, 0x3c, !PT ;  /* 0x0000000607077c12 */ /* 0x000fe2000f8e3cff */
[----:B------:R-:W-:Y:S07]  /*2840*/  @P2 BRA `(.L_x_29) ;  /* 0xfffffff400c82947 */ /* 0x000fee000383ffff */
.L_x_22:
[----:B01----:R-:W0:Y:S02]  /*2850*/  LDC R0, c[0x0][0x28c] ;  /* 0x0000a300ff007b82 */ /* 0x003e240000000800 */
[----:B0-----:R-:W-:-:S13]  /*2860*/  ISETP.GE.AND P1, PT, R0, 0x1, PT ;  /* 0x000000010000780c */ /* 0x001fda0003f26270 */
[----:B------:R-:W-:Y:S05]  /*2870*/  @!P1 BRA `(.L_x_30) ;  /* 0x0000000000389947 */ /* 0x000fea0003800000 */
[----:B------:R-:W-:Y:S05]  /*2880*/  @!P0 BRA `(.L_x_31) ;  /* 0x0000000000048947 */ /* 0x000fea0003800000 */
[----:B------:R-:W-:Y:S01]  /*2890*/  BPT.TRAP 0x1 ;  /* 0x000000040000795c */ /* 0x000fe20000300000 */
.L_x_31:
[----:B------:R-:W-:-:S13]  /*28a0*/  ISETP.NE.AND P0, PT, R22, RZ, PT ;  /* 0x000000ff1600720c */ /* 0x000fda0003f05270 */
[----:B------:R-:W-:-:S05]  /*28b0*/  VOTEU.ANY UP0, P0 ;  /* 0x00000000003f7886 */ /* 0x000fca0000000100 */
[----:B------:R-:W-:-:S06]  /*28c0*/  @UP0 UIADD3 UR4, UR44, UR42, URZ ;  /* 0x0000002a2c040290 */ /* 0x000fcc000fffe03f */
[----:B------:R-:W-:-:S04]  /*28d0*/  IMAD.U32 R0, RZ, RZ, UR4 ;  /* 0x00000004ff007e24 */ /* 0x000fc8000f8e00ff */
[----:B------:R-:W-:-:S05]  /*28e0*/  @P0 IMAD.SHL.U32 R0, R0, 0x8, RZ ;  /* 0x0000000800000824 */ /* 0x000fca00078e00ff */
[----:B------:R-:W-:-:S04]  /*28f0*/  @P0 LOP3.LUT R0, R0, 0x8, RZ, 0xc0, !PT ;  /* 0x0000000800000812 */ /* 0x000fc800078ec0ff */
[----:B------:R-:W-:-:S04]  /*2900*/  @P0 IADD3 R0, R6, 0x10, R0 ;  /* 0x0000001006000810 */ /* 0x000fc80007ffe000 */
[----:B------:R-:W-:-:S04]  /*2910*/  @P0 PRMT R0, R19, 0x654, R0 ;  /* 0x0000065413000816 */ /* 0x000fc80000000000 */
[----:B------:R0:W-:Y:S01]  /*2920*/  @P0 SYNCS.ARRIVE.TRANS64.RED.A1T0 RZ, [R0+URZ], RZ ;  /* 0x000000ff00ff09a7 */ /* 0x0001e2000810043f */
[----:B------:R-:W-:-:S13]  /*2930*/  ISETP.GT.U32.AND P0, PT, R18, 0x1, PT ;  /* 0x000000011200780c */ /* 0x000fda0003f04070 */
[----:B0-----:R-:W-:Y:S05]  /*2940*/  @P0 BRA `(.L_x_30) ;  /* 0x0000000000040947 */ /* 0x001fea0003800000 */
[----:B------:R-:W-:Y:S01]  /*2950*/  BPT.TRAP 0x1 ;  /* 0x000000040000795c */ /* 0x000fe20000300000 */
.L_x_30:
[----:B------:R-:W-:Y:S01]  /*2960*/  IMAD.SHL.U32 R103, R103, 0x40, RZ ;  /* 0x0000004067677824 */ /* 0x000fe200078e00ff */
[----:B------:R-:W-:Y:S01]  /*2970*/  ULDC UR6, c[0x0][0x288] ;  /* 0x0000a20000067ab9 */ /* 0x000fe20000000800 */
[----:B------:R-:W-:Y:S01]  /*2980*/  SHF.R.S32.HI R21, RZ, 0x1f, R23 ;  /* 0x0000001fff157819 */ /* 0x000fe20000011417 */
[----:B------:R-:W-:Y:S01]  /*2990*/  IMAD.SHL.U32 R3, R111, 0x100, RZ ;  /* 0x000001006f037824 */ /* 0x000fe200078e00ff */
[----:B------:R-:W-:Y:S01]  /*29a0*/  ULDC.64 UR4, c[0x0][0x5d0] ;  /* 0x0001740000047ab9 */ /* 0x000fe20000000a00 */
[----:B------:R-:W-:Y:S01]  /*29b0*/  LOP3.LUT R10, R103, 0x6, R98, 0xf8, !PT ;  /* 0x00000006670a7812 */ /* 0x000fe200078ef862 */
[----:B------:R-:W-:Y:S01]  /*29c0*/  IMAD.WIDE R110, R111, 0x100, R88 ;  /* 0x000001006f6e7825 */ /* 0x000fe200078e0258 */
[----:B------:R-:W-:Y:S01]  /*29d0*/  ISETP.GE.AND P0, PT, R103, UR6, PT ;  /* 0x0000000667007c0c */ /* 0x000fe2000bf06270 */
[----:B------:R-:W-:Y:S01]  /*29e0*/  ULDC UR6, c[0x0][0x284] ;  /* 0x0000a10000067ab9 */ /* 0x000fe20000000800 */
[----:B------:R-:W-:Y:S01]  /*29f0*/  SHF.R.S32.HI R11, RZ, 0x1f, R10 ;  /* 0x0000001fff0b7819 */ /* 0x000fe2000001140a */
[----:B------:R-:W-:Y:S01]  /*2a00*/  IMAD R0, R21, UR4, RZ ;  /* 0x0000000415007c24 */ /* 0x000fe2000f8e02ff */
[----:B------:R-:W-:-:S03]  /*2a10*/  ISETP.GE.OR P0, PT, R3, UR6, P0 ;  /* 0x0000000603007c0c */ /* 0x000fc60008706670 */
[C---:B------:R-:W-:Y:S02]  /*2a20*/  IMAD R7, R23.reuse, UR5, R0 ;  /* 0x0000000517077c24 */ /* 0x040fe4000f8e0200 */
[----:B------:R-:W-:Y:S01]  /*2a30*/  IMAD.WIDE.U32 R4, R23, UR4, R10 ;  /* 0x0000000417047c25 */ /* 0x000fe2000f8e000a */
[----:B------:R-:W-:-:S03]  /*2a40*/  ULDC.64 UR4, c[0x0][0x5c8] ;  /* 0x0001720000047ab9 */ /* 0x000fc60000000a00 */
[----:B------:R-:W-:Y:S02]  /*2a50*/  IMAD R9, R111, UR4, RZ ;  /* 0x000000046f097c24 */ /* 0x000fe4000f8e02ff */
[----:B------:R-:W-:Y:S02]  /*2a60*/  IMAD.IADD R5, R5, 0x1, R7 ;  /* 0x0000000105057824 */ /* 0x000fe400078e0207 */
[C---:B------:R-:W-:Y:S02]  /*2a70*/  IMAD R9, R110.reuse, UR5, R9 ;  /* 0x000000056e097c24 */ /* 0x040fe4000f8e0209 */
[----:B------:R-:W-:-:S04]  /*2a80*/  IMAD.WIDE.U32 R112, R110, UR4, R4 ;  /* 0x000000046e707c25 */ /* 0x000fc8000f8e0004 */
[----:B------:R-:W-:Y:S01]  /*2a90*/  IMAD.MOV.U32 R0, RZ, RZ, -0x1 ;  /* 0xffffffffff007424 */ /* 0x000fe200078e00ff */
[----:B------:R-:W-:Y:S06]  /*2aa0*/  @P0 BRA `(.L_x_32) ;  /* 0x0000004800980947 */ /* 0x000fec0003800000 */
[----:B-----5:R-:W-:Y:S01]  /*2ab0*/  FSETP.NEU.AND P1, PT, R91, RZ, PT ;  /* 0x000000ff5b00720b */ /* 0x020fe20003f2d000 */
[----:B------:R-:W-:Y:S01]  /*2ac0*/  IMAD.IADD R4, R92, 0x1, -R103 ;  /* 0x000000015c047824 */ /* 0x000fe200078e0a67 */
[----:B------:R-:W-:Y:S01]  /*2ad0*/  BSSY B0, `(.L_x_32) ;  /* 0x00004a3000007945 */ /* 0x000fe20003800000 */
[----:B------:R-:W-:Y:S02]  /*2ae0*/  IMAD.IADD R3, R102, 0x1, -R3 ;  /* 0x0000000166037824 */ /* 0x000fe400078e0a03 */
[----:B------:R-:W-:Y:S01]  /*2af0*/  IMAD.IADD R115, R113, 0x1, R9 ;  /* 0x0000000171737824 */ /* 0x000fe200078e0209 */
[----:B------:R-:W-:-:S04]  /*2b00*/  ISETP.GT.AND P6, PT, R4, RZ, PT ;  /* 0x000000ff0400720c */ /* 0x000fc80003fc4270 */
[----:B------:R-:W-:-:S03]  /*2b10*/  ISETP.GT.AND P0, PT, R3, RZ, P6 ;  /* 0x000000ff0300720c */ /* 0x000fc60003704270 */
[----:B------:R-:W-:Y:S10]  /*2b20*/  @!P1 BRA `(.L_x_33) ;  /* 0x0000003400089947 */ /* 0x000ff40003800000 */
[----:B------:R-:W0:Y:S01]  /*2b30*/  LDC.64 R14, c[0x0][0x5b8] ;  /* 0x00016e00ff0e7b82 */ /* 0x000e220000000a00 */
[----:B------:R-:W-:-:S07]  /*2b40*/  ULDC.64 UR4, c[0x0][0x5c0] ;  /* 0x0001700000047ab9 */ /* 0x000fce0000000a00 */
[----:B------:R-:W1:Y:S08]  /*2b50*/  LDC.64 R108, c[0x0][0x5b0] ;  /* 0x00016c00ff6c7b82 */ /* 0x000e700000000a00 */
[----:B------:R-:W2:Y:S01]  /*2b60*/  LDC.64 R12, c[0x0][0x5a8] ;  /* 0x00016a00ff0c7b82 */ /* 0x000ea20000000a00 */
[-C--:B0-----:R-:W-:Y:S02]  /*2b70*/  IMAD R6, R21, R14.reuse, RZ ;  /* 0x0000000e15067224 */ /* 0x081fe400078e02ff */
[----:B------:R-:W-:-:S04]  /*2b80*/  IMAD.WIDE.U32 R106, R23, R14, R10 ;  /* 0x0000000e176a7225 */ /* 0x000fc800078e000a */
[----:B------:R-:W-:Y:S02]  /*2b90*/  IMAD R103, R23, R15, R6 ;  /* 0x0000000f17677224 */ /* 0x000fe400078e0206 */
[-C--:B-1----:R-:W-:Y:S02]  /*2ba0*/  IMAD R5, R111, R108.reuse, RZ ;  /* 0x0000006c6f057224 */ /* 0x082fe400078e02ff */
[----:B------:R-:W-:Y:S02]  /*2bb0*/  IMAD.IADD R105, R107, 0x1, R103 ;  /* 0x000000016b697824 */ /* 0x000fe400078e0267 */
[----:B------:R-:W-:Y:S02]  /*2bc0*/  IMAD.MOV.U32 R104, RZ, RZ, R106 ;  /* 0x000000ffff687224 */ /* 0x000fe400078e006a */
[C---:B------:R-:W-:Y:S02]  /*2bd0*/  IMAD R113, R110.reuse, R109, R5 ;  /* 0x0000006d6e717224 */ /* 0x040fe400078e0205 */
[----:B------:R-:W-:-:S04]  /*2be0*/  IMAD.WIDE.U32 R6, R110, R108, R104 ;  /* 0x0000006c6e067225 */ /* 0x000fc800078e0068 */
[----:B------:R-:W-:Y:S01]  /*2bf0*/  IMAD.IADD R5, R7, 0x1, R113 ;  /* 0x0000000107057824 */ /* 0x000fe200078e0271 */
[----:B--2---:R-:W-:-:S04]  /*2c00*/  LEA R8, P1, R6, R12, 0x1 ;  /* 0x0000000c06087211 */ /* 0x004fc800078208ff */
[----:B------:R-:W-:-:S05]  /*2c10*/  LEA.HI.X R9, R6, R13, R5, 0x1, P1 ;  /* 0x0000000d06097211 */ /* 0x000fca00008f0c05 */
[----:B------:R0:W2:Y:S01]  /*2c20*/  @P0 LDG.E.LTC128B.U16 R5, desc[UR36][R8.64] ;  /* 0x0000002408050981 */ /* 0x0000a2000c1e1520 */
[----:B------:R-:W-:Y:S01]  /*2c30*/  ISETP.GT.AND P4, PT, R4, 0x1, PT ;  /* 0x000000010400780c */ /* 0x000fe20003f84270 */
[----:B------:R-:W-:Y:S01]  /*2c40*/  IMAD.WIDE.U32 R6, R110, R108, R10 ;  /* 0x0000006c6e067225 */ /* 0x000fe200078e000a */
[----:B------:R-:W-:Y:S02]  /*2c50*/  BSSY B1, `(.L_x_34) ;  /* 0x0000013000017945 */ /* 0x000fe40003800000 */
[----:B------:R-:W-:Y:S01]  /*2c60*/  P2R R119, PR, RZ, 0x10 ;  /* 0x00000010ff777803 */ /* 0x000fe20000000000 */
[----:B------:R-:W-:Y:S02]  /*2c70*/  IMAD.IADD R7, R113, 0x1, R7 ;  /* 0x0000000171077824 */ /* 0x000fe400078e0207 */
[----:B------:R-:W-:Y:S02]  /*2c80*/  IMAD.SHL.U32 R114, R108, 0x8, RZ ;  /* 0x000000086c727824 */ /* 0x000fe400078e00ff */
[----:B------:R-:W-:-:S04]  /*2c90*/  IMAD.WIDE.U32 R6, R23, R14, R6 ;  /* 0x0000000e17067225 */ /* 0x000fc800078e0006 */
[----:B------:R-:W-:Y:S01]  /*2ca0*/  IMAD.IADD R7, R103, 0x1, R7 ;  /* 0x0000000167077824 */ /* 0x000fe200078e0207 */
[----:B0-----:R-:W-:-:S04]  /*2cb0*/  LEA R8, P2, R6, R12, 0x1 ;  /* 0x0000000c06087211 */ /* 0x001fc800078408ff */
[----:B------:R-:W-:Y:S01]  /*2cc0*/  LEA.HI.X R9, R6, R13, R7, 0x1, P2 ;  /* 0x0000000d06097211 */ /* 0x000fe200010f0c07 */
[----:B--2---:R-:W-:-:S04]  /*2cd0*/  IMAD.U32 R20, R5, 0x10000, RZ ;  /* 0x0001000005147824 */ /* 0x004fc800078e00ff */
[----:B------:R-:W-:Y:S01]  /*2ce0*/  FMUL R15, R20, R91 ;  /* 0x0000005b140f7220 */ /* 0x000fe20000400000 */
[----:B------:R-:W-:-:S03]  /*2cf0*/  LEA R20, P1, R112, UR4, 0x1 ;  /* 0x0000000470147c11 */ /* 0x000fc6000f8208ff */
[----:B------:R-:W-:Y:S01]  /*2d00*/  FFMA R15, R56, R90, R15 ;  /* 0x0000005a380f7223 */ /* 0x000fe2000000000f */
[----:B------:R-:W-:Y:S02]  /*2d10*/  LEA.HI.X R21, R112, UR5, R115, 0x1, P1 ;  /* 0x0000000570157c11 */ /* 0x000fe400088f0c73 */
[----:B------:R-:W-:Y:S02]  /*2d20*/  ISETP.GT.AND P1, PT, R3, RZ, P4 ;  /* 0x000000ff0300720c */ /* 0x000fe40002724270 */
[----:B------:R-:W-:Y:S02]  /*2d30*/  F2FP.BF16.F32.PACK_AB R15, RZ, R15 ;  /* 0x0000000fff0f723e */ /* 0x000fe400000010ff */
[----:B------:R-:W-:-:S03]  /*2d40*/  SHF.L.U64.HI R115, R108, 0x3, R109 ;  /* 0x000000036c737819 */ /* 0x000fc6000001026d */
[----:B------:R0:W-:Y:S06]  /*2d50*/  @P0 STG.E.U16 desc[UR36][R20.64], R15 ;  /* 0x0000000f14000986 */ /* 0x0001ec000c101524 */
[----:B------:R-:W-:Y:S05]  /*2d60*/  @!P1 BRA `(.L_x_35) ;  /* 0x0000000000049947 */ /* 0x000fea0003800000 */
[----:B------:R1:W5:Y:S02]  /*2d70*/  LDG.E.LTC128B.U16 R5, desc[UR36][R8.64+0x2] ;  /* 0x0000022408057981 */ /* 0x000364000c1e1520 */
.L_x_35:
[----:B------:R-:W-:Y:S05]  /*2d80*/  BSYNC B1 ;  /* 0x0000000000017941 */ /* 0x000fea0003800000 */
.L_x_34:
[----:B------:R-:W-:Y:S01]  /*2d90*/  IMAD.WIDE.U32 R116, R110, R108, R114 ;  /* 0x0000006c6e747225 */ /* 0x000fe200078e0072 */
[----:B------:R-:W-:Y:S02]  /*2da0*/  ISETP.GT.AND P0, PT, R3, 0x8, P6 ;  /* 0x000000080300780c */ /* 0x000fe40003704270 */
[C---:B0----5:R-:W-:Y:S01]  /*2db0*/  PRMT R15, R5.reuse, 0x7610, R15 ;  /* 0x00007610050f7816 */ /* 0x061fe2000000000f */
[----:B------:R-:W-:Y:S01]  /*2dc0*/  IMAD.U32 R6, R5, 0x10000, RZ ;  /* 0x0001000005067824 */ /* 0x000fe200078e00ff */
[----:B------:R-:W-:Y:S01]  /*2dd0*/  IADD3 R7, P2, R106, R116, RZ ;  /* 0x000000746a077210 */ /* 0x000fe20007f5e0ff */
[----:B------:R-:W-:Y:S02]  /*2de0*/  IMAD.IADD R113, R113, 0x1, R117 ;  /* 0x0000000171717824 */ /* 0x000fe400078e0275 */
[----:B------:R-:W-:Y:S02]  /*2df0*/  FMUL R6, R6, R91 ;  /* 0x0000005b06067220 */ /* 0x000fe40000400000 */
[----:B------:R-:W-:-:S02]  /*2e00*/  IMAD.X R56, R113, 0x1, R105, P2 ;  /* 0x0000000171387824 */ /* 0x000fc400010e0669 */
[----:B------:R-:W-:Y:S01]  /*2e10*/  FFMA R57, R57, R90, R6 ;  /* 0x0000005a39397223 */ /* 0x000fe20000000006 */
[----:B------:R-:W-:-:S04]  /*2e20*/  LEA R6, P2, R7, R12, 0x1 ;  /* 0x0000000c07067211 */ /* 0x000fc800078408ff */
[----:B------:R-:W-:Y:S02]  /*2e30*/  F2FP.BF16.F32.PACK_AB R57, RZ, R57 ;  /* 0x00000039ff39723e */ /* 0x000fe400000010ff */
[----:B------:R-:W-:-:S03]  /*2e40*/  LEA.HI.X R7, R7, R13, R56, 0x1, P2 ;  /* 0x0000000d07077211 */ /* 0x000fc600010f0c38 */
[----:B------:R0:W-:Y:S04]  /*2e50*/  @P1 STG.E.U16 desc[UR36][R20.64+0x2], R57 ;  /* 0x0000023914001986 */ /* 0x0001e8000c101524 */
[----:B------:R-:W2:Y:S01]  /*2e60*/  @P0 LDG.E.LTC128B.U16 R15, desc[UR36][R6.64] ;  /* 0x00000024060f0981 */ /* 0x000ea2000c1e1520 */
[----:B------:R-:W-:Y:S01]  /*2e70*/  IMAD.SHL.U32 R121, R96, 0x2, RZ ;  /* 0x0000000260797824 */ /* 0x000fe200078e00ff */
[----:B------:R-:W-:Y:S01]  /*2e80*/  IADD3 R116, P1, R10, R116, RZ ;  /* 0x000000740a747210 */ /* 0x000fe20007f3e0ff */
[----:B------:R-:W-:Y:S01]  /*2e90*/  BSSY B1, `(.L_x_36) ;  /* 0x0000011000017945 */ /* 0x000fe20003800000 */
[----:B------:R-:W-:Y:S02]  /*2ea0*/  SHF.L.U64.HI R123, R96, 0x1, R95 ;  /* 0x00000001607b7819 */ /* 0x000fe4000001025f */
[----:B------:R-:W-:Y:S01]  /*2eb0*/  IADD3 R112, P2, R121, R20, RZ ;  /* 0x0000001479707210 */ /* 0x000fe20007f5e0ff */
[----:B------:R-:W-:Y:S01]  /*2ec0*/  IMAD.X R117, R11, 0x1, R113, P1 ;  /* 0x000000010b757824 */ /* 0x000fe200008e0671 */
[----:B------:R-:W-:-:S03]  /*2ed0*/  ISETP.GT.AND P1, PT, R3, 0x8, P4 ;  /* 0x000000080300780c */ /* 0x000fc60002724270 */
[----:B------:R-:W-:Y:S02]  /*2ee0*/  IMAD.X R113, R123, 0x1, R21, P2 ;  /* 0x000000017b717824 */ /* 0x000fe400010e0615 */
[----:B------:R-:W-:-:S04]  /*2ef0*/  IMAD.WIDE.U32 R116, R23, R14, R116 ;  /* 0x0000000e17747225 */ /* 0x000fc800078e0074 */
[----:B0-----:R-:W-:Y:S02]  /*2f00*/  IMAD.IADD R57, R103, 0x1, R117 ;  /* 0x0000000167397824 */ /* 0x001fe400078e0275 */
[----:B--2---:R-:W-:-:S04]  /*2f10*/  IMAD.U32 R56, R15, 0x10000, RZ ;  /* 0x000100000f387824 */ /* 0x004fc800078e00ff */
[----:B------:R-:W-:Y:S01]  /*2f20*/  FMUL R5, R56, R91 ;  /* 0x0000005b38057220 */ /* 0x000fe20000400000 */
[----:B------:R-:W-:-:S03]  /*2f30*/  LEA R56, P3, R116, R12, 0x1 ;  /* 0x0000000c74387211 */ /* 0x000fc600078608ff */
[----:B------:R-:W-:Y:S01]  /*2f40*/  FFMA R5, R58, R90, R5 ;  /* 0x0000005a3a057223 */ /* 0x000fe20000000005 */
[----:B------:R-:W-:-:S04]  /*2f50*/  LEA.HI.X R57, R116, R13, R57, 0x1, P3 ;  /* 0x0000000d74397211 */ /* 0x000fc800018f0c39 */
[----:B------:R-:W-:-:S05]  /*2f60*/  F2FP.BF16.F32.PACK_AB R5, RZ, R5 ;  /* 0x00000005ff05723e */ /* 0x000fca00000010ff */
[----:B------:R0:W-:Y:S01]  /*2f70*/  @P0 STG.E.U16 desc[UR36][R112.64], R5 ;  /* 0x0000000570000986 */ /* 0x0001e2000c101524 */
[----:B------:R-:W-:Y:S05]  /*2f80*/  @!P1 BRA `(.L_x_37) ;  /* 0x0000000000049947 */ /* 0x000fea0003800000 */
[----:B------:R2:W5:Y:S02]  /*2f90*/  LDG.E.LTC128B.U16 R15, desc[UR36][R56.64+0x2] ;  /* 0x00000224380f7981 */ /* 0x000564000c1e1520 */
.L_x_37:
[----:B------:R-:W-:Y:S05]  /*2fa0*/  BSYNC B1 ;  /* 0x0000000000017941 */ /* 0x000fea0003800000 */
.L_x_36:
[----:B-----5:R-:W-:Y:S01]  /*2fb0*/  IMAD.U32 R6, R15, 0x10000, RZ ;  /* 0x000100000f067824 */ /* 0x020fe200078e00ff */
[----:B------:R-:W-:Y:S01]  /*2fc0*/  ISETP.GT.AND P4, PT, R4, 0x8, PT ;  /* 0x000000080400780c */ /* 0x000fe20003f84270 */
[----:B------:R-:W-:Y:S01]  /*2fd0*/  IMAD.MOV.U32 R58, RZ, RZ, R112 ;  /* 0x000000ffff3a7224 */ /* 0x000fe200078e0070 */
[----:B------:R-:W-:Y:S01]  /*2fe0*/  BSSY B1, `(.L_x_38) ;  /* 0x000000b000017945 */ /* 0x000fe20003800000 */
[----:B------:R-:W-:Y:S01]  /*2ff0*/  FMUL R6, R6, R91 ;  /* 0x0000005b06067220 */ /* 0x000fe20000400000 */
[----:B------:R-:W-:Y:S02]  /*3000*/  ISETP.GT.AND P0, PT, R3, RZ, P4 ;  /* 0x000000ff0300720c */ /* 0x000fe40002704270 */
[----:B------:R-:W-:Y:S01]  /*3010*/  P2R R117, PR, RZ, 0x10 ;  /* 0x00000010ff757803 */ /* 0x000fe20000000000 */
[----:B------:R-:W-:Y:S01]  /*3020*/  FFMA R6, R59, R90, R6 ;  /* 0x0000005a3b067223 */ /* 0x000fe20000000006 */
[----:B------:R-:W-:Y:S01]  /*3030*/  IMAD.MOV.U32 R59, RZ, RZ, R113 ;  /* 0x000000ffff3b7224 */ /* 0x000fe200078e0071 */
[----:B------:R-:W-:-:S03]  /*3040*/  PRMT R116, R15, 0x7610, R116 ;  /* 0x000076100f747816 */ /* 0x000fc60000000074 */
[----:B------:R-:W-:-:S05]  /*3050*/  F2FP.BF16.F32.PACK_AB R6, RZ, R6 ;  /* 0x00000006ff06723e */ /* 0x000fca00000010ff */
[----:B------:R3:W-:Y:S01]  /*3060*/  @P1 STG.E.U16 desc[UR36][R58.64+0x2], R6 ;  /* 0x000002063a001986 */ /* 0x0007e2000c101524 */
[----:B------:R-:W-:Y:S05]  /*3070*/  @!P0 BRA `(.L_x_39) ;  /* 0x0000000000048947 */ /* 0x000fea0003800000 */
[----:B------:R4:W5:Y:S02]  /*3080*/  LDG.E.LTC128B.U16 R116, desc[UR36][R8.64+0x10] ;  /* 0x0000102408747981 */ /* 0x000964000c1e1520 */
.L_x_39:
[----:B------:R-:W-:Y:S05]  /*3090*/  BSYNC B1 ;  /* 0x0000000000017941 */ /* 0x000fea0003800000 */
.L_x_38:
[----:B---3-5:R-:W-:Y:S01]  /*30a0*/  IMAD.U32 R6, R116, 0x10000, RZ ;  /* 0x0001000074067824 */ /* 0x028fe200078e00ff */
[C---:B0-----:R-:W-:Y:S01]  /*30b0*/  SHF.L.U64.HI R5, R97.reuse, 0x1, R94 ;  /* 0x0000000161057819 */ /* 0x041fe2000001025e */
[----:B------:R-:W-:Y:S01]  /*30c0*/  IMAD.SHL.U32 R15, R97, 0x2, RZ ;  /* 0x00000002610f7824 */ /* 0x000fe200078e00ff */
[----:B------:R-:W-:Y:S01]  /*30d0*/  ISETP.GT.AND P3, PT, R4, 0x9, PT ;  /* 0x000000090400780c */ /* 0x000fe20003f64270 */
[----:B------:R-:W-:Y:S01]  /*30e0*/  FMUL R7, R6, R91 ;  /* 0x0000005b06077220 */ /* 0x000fe20000400000 */
[----:B------:R-:W-:Y:S02]  /*30f0*/  BSSY B1, `(.L_x_40) ;  /* 0x000000a000017945 */ /* 0x000fe40003800000 */
[----:B------:R-:W-:Y:S01]  /*3100*/  IADD3 R6, P1, P2, R15, R20, R121 ;  /* 0x000000140f067210 */ /* 0x000fe20007a3e079 */
[----:B------:R-:W-:Y:S01]  /*3110*/  FFMA R60, R60, R90, R7 ;  /* 0x0000005a3c3c7223 */ /* 0x000fe20000000007 */
[----:B------:R-:W-:Y:S02]  /*3120*/  P2R R120, PR, RZ, 0x8 ;  /* 0x00000008ff787803 */ /* 0x000fe40000000000 */
[----:B------:R-:W-:-:S02]  /*3130*/  IADD3.X R7, R5, R21, R123, P1, P2 ;  /* 0x0000001505077210 */ /* 0x000fc40000fe447b */
[----:B------:R-:W-:Y:S02]  /*3140*/  F2FP.BF16.F32.PACK_AB R60, RZ, R60 ;  /* 0x0000003cff3c723e */ /* 0x000fe400000010ff */
[----:B------:R-:W-:-:S03]  /*3150*/  ISETP.GT.AND P1, PT, R3, RZ, P3 ;  /* 0x000000ff0300720c */ /* 0x000fc60001f24270 */
[----:B------:R0:W-:Y:S10]  /*3160*/  @P0 STG.E.U16 desc[UR36][R20.64+0x10], R60 ;  /* 0x0000103c14000986 */ /* 0x0001f4000c101524 */
[----:B------:R-:W-:Y:S05]  /*3170*/  @!P1 BRA `(.L_x_41) ;  /* 0x0000000000049947 */ /* 0x000fea0003800000 */
[----:B------:R3:W5:Y:S02]  /*3180*/  LDG.E.LTC128B.U16 R116, desc[UR36][R8.64+0x12] ;  /* 0x0000122408747981 */ /* 0x000764000c1e1520 */
.L_x_41:
[----:B------:R-:W-:Y:S05]  /*3190*/  BSYNC B1 ;  /* 0x0000000000017941 */ /* 0x000fea0003800000 */
.L_x_40:
[----:B0----5:R-:W-:Y:S01]  /*31a0*/  IMAD.U32 R60, R116, 0x10000, RZ ;  /* 0x00010000743c7824 */ /* 0x021fe200078e00ff */
[----:B------:R-:W-:Y:S01]  /*31b0*/  ISETP.GT.AND P0, PT, R3, 0x8, P4 ;  /* 0x000000080300780c */ /* 0x000fe20002704270 */
[----:B------:R-:W-:Y:S02]  /*31c0*/  BSSY B1, `(.L_x_42) ;  /* 0x0000007000017945 */ /* 0x000fe40003800000 */
[----:B------:R-:W-:-:S04]  /*31d0*/  FMUL R60, R60, R91 ;  /* 0x0000005b3c3c7220 */ /* 0x000fc80000400000 */
[----:B------:R-:W-:-:S05]  /*31e0*/  FFMA R60, R61, R90, R60 ;  /* 0x0000005a3d3c7223 */ /* 0x000fca000000003c */
[----:B------:R-:W-:-:S05]  /*31f0*/  F2FP.BF16.F32.PACK_AB R60, RZ, R60 ;  /* 0x0000003cff3c723e */ /* 0x000fca00000010ff */
[----:B------:R0:W-:Y:S01]  /*3200*/  @P1 STG.E.U16 desc[UR36][R20.64+0x12], R60 ;  /* 0x0000123c14001986 */ /* 0x0001e2000c101524 */
[----:B------:R-:W-:Y:S05]  /*3210*/  @!P0 BRA `(.L_x_43) ;  /* 0x0000000000048947 */ /* 0x000fea0003800000 */
[----:B------:R0:W5:Y:S02]  /*3220*/  LDG.E.LTC128B.U16 R116, desc[UR36][R56.64+0x10] ;  /* 0x0000102438747981 */ /* 0x000164000c1e1520 */
.L_x_43:
[----:B------:R-:W-:Y:S05]  /*3230*/  BSYNC B1 ;  /* 0x0000000000017941 */ /* 0x000fea0003800000 */
.L_x_42:
        /* <DEDUP_REMOVED lines=9> */
.L_x_45:
[----:B------:R-:W-:Y:S05]  /*32d0*/  BSYNC B1 ;  /* 0x0000000000017941 */ /* 0x000fea0003800000 */
.L_x_44:
[----:B-----5:R-:W-:Y:S01]  /*32e0*/  IMAD.U32 R60, R116, 0x10000, RZ ;  /* 0x00010000743c7824 */ /* 0x020fe200078e00ff */
[----:B------:R-:W-:Y:S01]  /*32f0*/  IADD3 R123, P0, R110, 0x80, RZ ;  /* 0x000000806e7b7810 */ /* 0x000fe20007f1e0ff */
[----:B------:R-:W-:Y:S01]  /*3300*/  BSSY B1, `(.L_x_46) ;  /* 0x000000b000017945 */ /* 0x000fe20003800000 */
[----:B------:R-:W-:Y:S01]  /*3310*/  ISETP.GT.AND P2, PT, R4, 0x10, PT ;  /* 0x000000100400780c */ /* 0x000fe20003f44270 */
[----:B------:R-:W-:Y:S02]  /*3320*/  FMUL R60, R60, R91 ;  /* 0x0000005b3c3c7220 */ /* 0x000fe40000400000 */
[----:B------:R-:W-:Y:S01]  /*3330*/  IMAD.X R111, RZ, RZ, R111, P0 ;  /* 0x000000ffff6f7224 */ /* 0x000fe200000e066f */
[----:B------:R-:W-:Y:S01]  /*3340*/  ISETP.GT.AND P0, PT, R3, RZ, P2 ;  /* 0x000000ff0300720c */ /* 0x000fe20001704270 */
[----:B------:R-:W-:Y:S01]  /*3350*/  FFMA R60, R63, R90, R60 ;  /* 0x0000005a3f3c7223 */ /* 0x000fe2000000003c */
[----:B------:R-:W-:-:S04]  /*3360*/  P2R R121, PR, RZ, 0x4 ;  /* 0x00000004ff797803 */ /* 0x000fc80000000000 */
[----:B------:R-:W-:-:S05]  /*3370*/  F2FP.BF16.F32.PACK_AB R60, RZ, R60 ;  /* 0x0000003cff3c723e */ /* 0x000fca00000010ff */
[----:B------:R0:W-:Y:S02]  /*3380*/  @P1 STG.E.U16 desc[UR36][R58.64+0x12], R60 ;  /* 0x0000123c3a001986 */ /* 0x0001e4000c101524 */
[----:B------:R-:W-:Y:S05]  /*3390*/  @!P0 BRA `(.L_x_47) ;  /* 0x0000000000048947 */ /* 0x000fea0003800000 */
[----:B------:R0:W5:Y:S02]  /*33a0*/  LDG.E.LTC128B.U16 R116, desc[UR36][R8.64+0x20] ;  /* 0x0000202408747981 */ /* 0x000164000c1e1520 */
.L_x_47:
[----:B------:R-:W-:Y:S05]  /*33b0*/  BSYNC B1 ;  /* 0x0000000000017941 */ /* 0x000fea0003800000 */
.L_x_46:
[----:B0----5:R-:W-:Y:S01]  /*33c0*/  IMAD.U32 R60, R116, 0x10000, RZ ;  /* 0x00010000743c7824 */ /* 0x021fe200078e00ff */
[----:B------:R-:W-:Y:S01]  /*33d0*/  ISETP.GT.AND P1, PT, R4, 0x11, PT ;  /* 0x000000110400780c */ /* 0x000fe20003f24270 */
[-C--:B------:R-:W-:Y:S01]  /*33e0*/  IMAD.WIDE.U32 R62, R123, R108.reuse, R10 ;  /* 0x0000006c7b3e7225 */ /* 0x080fe200078e000a */
[----:B------:R-:W-:Y:S03]  /*33f0*/  BSSY B1, `(.L_x_48) ;  /* 0x0000021000017945 */ /* 0x000fe60003800000 */
[----:B------:R-:W-:Y:S01]  /*3400*/  FMUL R61, R60, R91 ;  /* 0x0000005b3c3d7220 */ /* 0x000fe20000400000 */
[----:B------:R-:W-:-:S03]  /*3410*/  IMAD R60, R111, R108, RZ ;  /* 0x0000006c6f3c7224 */ /* 0x000fc600078e02ff */
[----:B------:R-:W-:Y:S01]  /*3420*/  FFMA R61, R64, R90, R61 ;  /* 0x0000005a403d7223 */ /* 0x000fe2000000003d */
[----:B------:R-:W-:-:S04]  /*3430*/  IMAD R107, R123, R109, R60 ;  /* 0x0000006d7b6b7224 */ /* 0x000fc800078e023c */
[----:B------:R-:W-:Y:S01]  /*3440*/  F2FP.BF16.F32.PACK_AB R61, RZ, R61 ;  /* 0x0000003dff3d723e */ /* 0x000fe200000010ff */
[----:B------:R-:W-:-:S03]  /*3450*/  IMAD.IADD R63, R107, 0x1, R63 ;  /* 0x000000016b3f7824 */ /* 0x000fc600078e023f */
[----:B------:R-:W-:Y:S01]  /*3460*/  PRMT R64, R61, 0x7610, R64 ;  /* 0x000076103d407816 */ /* 0x000fe20000000040 */
[----:B------:R-:W-:-:S04]  /*3470*/  IMAD.WIDE.U32 R60, R123, R108, R104 ;  /* 0x0000006c7b3c7225 */ /* 0x000fc800078e0068 */
[----:B------:R0:W-:Y:S01]  /*3480*/  @P0 STG.E.U16 desc[UR36][R20.64+0x20], R64 ;  /* 0x0000204014000986 */ /* 0x0001e2000c101524 */
[----:B------:R-:W-:Y:S01]  /*3490*/  IMAD.WIDE.U32 R110, R23, R14, R62 ;  /* 0x0000000e176e7225 */ /* 0x000fe200078e003e */
[----:B------:R-:W-:-:S03]  /*34a0*/  LEA R62, P0, R60, R12, 0x1 ;  /* 0x0000000c3c3e7211 */ /* 0x000fc600078008ff */
[----:B------:R-:W-:Y:S02]  /*34b0*/  IMAD.IADD R61, R61, 0x1, R107 ;  /* 0x000000013d3d7824 */ /* 0x000fe400078e026b */
[----:B------:R-:W-:-:S03]  /*34c0*/  IMAD.WIDE.U32 R108, R123, R108, R114 ;  /* 0x0000006c7b6c7225 */ /* 0x000fc600078e0072 */
[----:B------:R-:W-:Y:S01]  /*34d0*/  LEA.HI.X R63, R60, R13, R61, 0x1, P0 ;  /* 0x0000000d3c3f7211 */ /* 0x000fe200000f0c3d */
[----:B------:R-:W-:Y:S01]  /*34e0*/  IMAD.IADD R61, R103, 0x1, R111 ;  /* 0x00000001673d7824 */ /* 0x000fe200078e026f */
[----:B------:R-:W-:Y:S01]  /*34f0*/  LEA R60, P0, R110, R12, 0x1 ;  /* 0x0000000c6e3c7211 */ /* 0x000fe200078008ff */
[----:B------:R-:W-:-:S03]  /*3500*/  IMAD.IADD R107, R107, 0x1, R109 ;  /* 0x000000016b6b7824 */ /* 0x000fc600078e026d */
[----:B------:R-:W-:Y:S02]  /*3510*/  LEA.HI.X R61, R110, R13, R61, 0x1, P0 ;  /* 0x0000000d6e3d7211 */ /* 0x000fe400000f0c3d */
[----:B------:R-:W-:-:S05]  /*3520*/  IADD3 R106, P0, R106, R108, RZ ;  /* 0x0000006c6a6a7210 */ /* 0x000fca0007f1e0ff */
[----:B0-----:R-:W-:Y:S01]  /*3530*/  IMAD.X R64, R107, 0x1, R105, P0 ;  /* 0x000000016b407824 */ /* 0x001fe200000e0669 */
[----:B------:R-:W-:-:S05]  /*3540*/  IADD3 R104, P0, R10, R108, RZ ;  /* 0x0000006c0a687210 */ /* 0x000fca0007f1e0ff */
[----:B------:R-:W-:Y:S01]  /*3550*/  IMAD.X R105, R11, 0x1, R107, P0 ;  /* 0x000000010b697824 */ /* 0x000fe200000e066b */
[----:B------:R-:W-:Y:S01]  /*3560*/  LEA R10, P0, R106, R12, 0x1 ;  /* 0x0000000c6a0a7211 */ /* 0x000fe200078008ff */
[----:B------:R-:W-:-:S03]  /*3570*/  IMAD.WIDE.U32 R104, R23, R14, R104 ;  /* 0x0000000e17687225 */ /* 0x000fc600078e0068 */
[----:B------:R-:W-:Y:S01]  /*3580*/  LEA.HI.X R11, R106, R13, R64, 0x1, P0 ;  /* 0x0000000d6a0b7211 */ /* 0x000fe200000f0c40 */
[----:B------:R-:W-:Y:S01]  /*3590*/  IMAD.IADD R103, R103, 0x1, R105 ;  /* 0x0000000167677824 */ /* 0x000fe200078e0269 */
[----:B------:R-:W-:-:S04]  /*35a0*/  LEA R12, P0, R104, R12, 0x1 ;  /* 0x0000000c680c7211 */ /* 0x000fc800078008ff */
[----:B------:R-:W-:Y:S02]  /*35b0*/  LEA.HI.X R13, R104, R13, R103, 0x1, P0 ;  /* 0x0000000d680d7211 */ /* 0x000fe400000f0c67 */
[----:B------:R-:W-:Y:S02]  /*35c0*/  ISETP.GT.AND P0, PT, R3, RZ, P1 ;  /* 0x000000ff0300720c */ /* 0x000fe40000f04270 */
[----:B------:R-:W-:-:S11]  /*35d0*/  P2R R103, PR, RZ, 0x2 ;  /* 0x00000002ff677803 */ /* 0x000fd60000000000 */
[----:B------:R-:W-:Y:S05]  /*35e0*/  @!P0 BRA `(.L_x_49) ;  /* 0x0000000000048947 */ /* 0x000fea0003800000 */
[----:B------:R0:W5:Y:S02]  /*35f0*/  LDG.E.LTC128B.U16 R116, desc[UR36][R8.64+0x22] ;  /* 0x0000222408747981 */ /* 0x000164000c1e1520 */
.L_x_49:
[----:B------:R-:W-:Y:S05]  /*3600*/  BSYNC B1 ;  /* 0x0000000000017941 */ /* 0x000fea0003800000 */
.L_x_48:
[----:B-----5:R-:W-:Y:S01]  /*3610*/  IMAD.U32 R14, R116, 0x10000, RZ ;  /* 0x00010000740e7824 */ /* 0x020fe200078e00ff */
[----:B------:R-:W-:Y:S03]  /*3620*/  BSSY B1, `(.L_x_50) ;  /* 0x0000008000017945 */ /* 0x000fe60003800000 */
[----:B------:R-:W-:-:S04]  /*3630*/  FMUL R14, R14, R91 ;  /* 0x0000005b0e0e7220 */ /* 0x000fc80000400000 */
[----:B------:R-:W-:-:S05]  /*3640*/  FFMA R14, R65, R90, R14 ;  /* 0x0000005a410e7223 */ /* 0x000fca000000000e */
[----:B------:R-:W-:-:S05]  /*3650*/  F2FP.BF16.F32.PACK_AB R14, RZ, R14 ;  /* 0x0000000eff0e723e */ /* 0x000fca00000010ff */
[----:B------:R0:W-:Y:S01]  /*3660*/  @P0 STG.E.U16 desc[UR36][R20.64+0x22], R14 ;  /* 0x0000220e14000986 */ /* 0x0001e2000c101524 */
[----:B------:R-:W-:-:S13]  /*3670*/  ISETP.GT.AND P0, PT, R3, 0x8, P2 ;  /* 0x000000080300780c */ /* 0x000fda0001704270 */
[----:B0-----:R-:W-:Y:S05]  /*3680*/  @!P0 BRA `(.L_x_51) ;  /* 0x0000000000048947 */ /* 0x001fea0003800000 */
[----:B------:R0:W5:Y:S02]  /*3690*/  LDG.E.LTC128B.U16 R116, desc[UR36][R56.64+0x20] ;  /* 0x0000202438747981 */ /* 0x000164000c1e1520 */
.L_x_51:
[----:B------:R-:W-:Y:S05]  /*36a0*/  BSYNC B1 ;  /* 0x0000000000017941 */ /* 0x000fea0003800000 */
.L_x_50:
        /* <DEDUP_REMOVED lines=9> */
.L_x_53:
[----:B------:R-:W-:Y:S05]  /*3740*/  BSYNC B1 ;  /* 0x0000000000017941 */ /* 0x000fea0003800000 */
.L_x_52:
[----:B-----5:R-:W-:Y:S01]  /*3750*/  IMAD.U32 R14, R116, 0x10000, RZ ;  /* 0x00010000740e7824 */ /* 0x020fe200078e00ff */
[----:B------:R-:W-:Y:S01]  /*3760*/  ISETP.GT.AND P2, PT, R4, 0x18, PT ;  /* 0x000000180400780c */ /* 0x000fe20003f44270 */
[----:B------:R-:W-:Y:S02]  /*3770*/  BSSY B1, `(.L_x_54) ;  /* 0x0000009000017945 */ /* 0x000fe40003800000 */
[----:B------:R-:W-:Y:S01]  /*3780*/  FMUL R14, R14, R91 ;  /* 0x0000005b0e0e7220 */ /* 0x000fe20000400000 */
[----:B------:R-:W-:-:S03]  /*3790*/  P2R R104, PR, RZ, 0x4 ;  /* 0x00000004ff687803 */ /* 0x000fc60000000000 */
[----:B------:R-:W-:-:S05]  /*37a0*/  FFMA R14, R67, R90, R14 ;  /* 0x0000005a430e7223 */ /* 0x000fca000000000e */
[----:B------:R-:W-:-:S05]  /*37b0*/  F2FP.BF16.F32.PACK_AB R14, RZ, R14 ;  /* 0x0000000eff0e723e */ /* 0x000fca00000010ff */
[----:B------:R0:W-:Y:S01]  /*37c0*/  @P0 STG.E.U16 desc[UR36][R58.64+0x22], R14 ;  /* 0x0000220e3a000986 */ /* 0x0001e2000c101524 */
[----:B------:R-:W-:-:S13]  /*37d0*/  ISETP.GT.AND P0, PT, R3, RZ, P2 ;  /* 0x000000ff0300720c */ /* 0x000fda0001704270 */
[----:B0-----:R-:W-:Y:S05]  /*37e0*/  @!P0 BRA `(.L_x_55) ;  /* 0x0000000000048947 */ /* 0x001fea0003800000 */
[----:B------:R0:W5:Y:S02]  /*37f0*/  LDG.E.LTC128B.U16 R116, desc[UR36][R8.64+0x30] ;  /* 0x0000302408747981 */ /* 0x000164000c1e1520 */
.L_x_55:
[----:B------:R-:W-:Y:S05]  /*3800*/  BSYNC B1 ;  /* 0x0000000000017941 */ /* 0x000fea0003800000 */
.L_x_54:
[----:B-----5:R-:W-:Y:S01]  /*3810*/  IMAD.U32 R14, R116, 0x10000, RZ ;  /* 0x00010000740e7824 */ /* 0x020fe200078e00ff */
[----:B------:R-:W-:Y:S01]  /*3820*/  ISETP.GT.AND P1, PT, R4, 0x19, PT ;  /* 0x000000190400780c */ /* 0x000fe20003f24270 */
[----:B------:R-:W-:Y:S02]  /*3830*/  BSSY B1, `(.L_x_56) ;  /* 0x0000009000017945 */ /* 0x000fe40003800000 */
[----:B------:R-:W-:-:S04]  /*3840*/  FMUL R23, R14, R91 ;  /* 0x0000005b0e177220 */ /* 0x000fc80000400000 */
[----:B------:R-:W-:Y:S01]  /*3850*/  FFMA R23, R68, R90, R23 ;  /* 0x0000005a44177223 */ /* 0x000fe20000000017 */
[----:B------:R-:W-:-:S04]  /*3860*/  P2R R68, PR, RZ, 0x2 ;  /* 0x00000002ff447803 */ /* 0x000fc80000000000 */
[----:B------:R-:W-:-:S05]  /*3870*/  F2FP.BF16.F32.PACK_AB R23, RZ, R23 ;  /* 0x00000017ff17723e */ /* 0x000fca00000010ff */
[----:B------:R0:W-:Y:S01]  /*3880*/  @P0 STG.E.U16 desc[UR36][R20.64+0x30], R23 ;  /* 0x0000301714000986 */ /* 0x0001e2000c101524 */
[----:B------:R-:W-:-:S13]  /*3890*/  ISETP.GT.AND P0, PT, R3, RZ, P1 ;  /* 0x000000ff0300720c */ /* 0x000fda0000f04270 */
[----:B0-----:R-:W-:Y:S05]  /*38a0*/  @!P0 BRA `(.L_x_57) ;  /* 0x0000000000048947 */ /* 0x001fea0003800000 */
[----:B------:R0:W5:Y:S02]  /*38b0*/  LDG.E.LTC128B.U16 R116, desc[UR36][R8.64+0x32] ;  /* 0x0000322408747981 */ /* 0x000164000c1e1520 */
.L_x_57:
[----:B------:R-:W-:Y:S05]  /*38c0*/  BSYNC B1 ;  /* 0x0000000000017941 */ /* 0x000fea0003800000 */
.L_x_56:
        /* <DEDUP_REMOVED lines=9> */
.L_x_59:
[----:B------:R-:W-:Y:S05]  /*3960*/  BSYNC B1 ;  /* 0x0000000000017941 */ /* 0x000fea0003800000 */
.L_x_58:
        /* <DEDUP_REMOVED lines=9> */
.L_x_61:
[----:B------:R-:W-:Y:S05]  /*3a00*/  BSYNC B1 ;  /* 0x0000000000017941 */ /* 0x000fea0003800000 */
.L_x_60:
        /* <DEDUP_REMOVED lines=11> */
.L_x_63:
[----:B------:R-:W-:Y:S05]  /*3ac0*/  BSYNC B1 ;  /* 0x0000000000017941 */ /* 0x000fea0003800000 */
.L_x_62:
        /* <DEDUP_REMOVED lines=11> */
.L_x_65:
[----:B------:R-:W-:Y:S05]  /*3b80*/  BSYNC B1 ;  /* 0x0000000000017941 */ /* 0x000fea0003800000 */
.L_x_64:
        /* <DEDUP_REMOVED lines=9> */
.L_x_67:
[----:B------:R-:W-:Y:S05]  /*3c20*/  BSYNC B1 ;  /* 0x0000000000017941 */ /* 0x000fea0003800000 */
.L_x_66:
        /* <DEDUP_REMOVED lines=9> */
.L_x_69:
[----:B------:R-:W-:Y:S05]  /*3cc0*/  BSYNC B1 ;  /* 0x0000000000017941 */ /* 0x000fea0003800000 */
.L_x_68:
        /* <DEDUP_REMOVED lines=11> */
.L_x_71:
[----:B------:R-:W-:Y:S05]  /*3d80*/  BSYNC B1 ;  /* 0x0000000000017941 */ /* 0x000fea0003800000 */
.L_x_70:
        /* <DEDUP_REMOVED lines=11> */
.L_x_73:
[----:B------:R-:W-:Y:S05]  /*3e40*/  BSYNC B1 ;  /* 0x0000000000017941 */ /* 0x000fea0003800000 */
.L_x_72:
        /* <DEDUP_REMOVED lines=9> */
.L_x_75:
[----:B------:R-:W-:Y:S05]  /*3ee0*/  BSYNC B1 ;  /* 0x0000000000017941 */ /* 0x000fea0003800000 */
.L_x_74:
        /* <DEDUP_REMOVED lines=9> */
.L_x_77:
[----:B------:R-:W-:Y:S05]  /*3f80*/  BSYNC B1 ;  /* 0x0000000000017941 */ /* 0x000fea0003800000 */
.L_x_76:
[----:B-----5:R-:W-:Y:S01]  /*3f90*/  IMAD.U32 R14, R116, 0x10000, RZ ;  /* 0x00010000740e7824 */ /* 0x020fe200078e00ff */
[----:B------:R-:W-:Y:S01]  /*3fa0*/  ISETP.GT.AND P3, PT, R4, 0x30, PT ;  /* 0x000000300400780c */ /* 0x000fe20003f64270 */
[----:B------:R-:W-:Y:S02]  /*3fb0*/  BSSY B1, `(.L_x_78) ;  /* 0x0000008000017945 */ /* 0x000fe40003800000 */
[----:B------:R-:W-:-:S04]  /*3fc0*/  FMUL R14, R14, R91 ;  /* 0x0000005b0e0e7220 */ /* 0x000fc80000400000 */
[----:B------:R-:W-:-:S05]  /*3fd0*/  FFMA R14, R79, R90, R14 ;  /* 0x0000005a4f0e7223 */ /* 0x000fca000000000e */
[----:B------:R-:W-:-:S05]  /*3fe0*/  F2FP.BF16.F32.PACK_AB R14, RZ, R14 ;  /* 0x0000000eff0e723e */ /* 0x000fca00000010ff */
[----:B------:R0:W-:Y:S01]  /*3ff0*/  @P0 STG.E.U16 desc[UR36][R58.64+0x52], R14 ;  /* 0x0000520e3a000986 */ /* 0x0001e2000c101524 */
[----:B------:R-:W-:-:S13]  /*4000*/  ISETP.GT.AND P0, PT, R3, RZ, P3 ;  /* 0x000000ff0300720c */ /* 0x000fda0001f04270 */
[----:B0-----:R-:W-:Y:S05]  /*4010*/  @!P0 BRA `(.L_x_79) ;  /* 0x0000000000048947 */ /* 0x001fea0003800000 */
[----:B------:R0:W5:Y:S02]  /*4020*/  LDG.E.LTC128B.U16 R116, desc[UR36][R8.64+0x60] ;  /* 0x0000602408747981 */ /* 0x000164000c1e1520 */
.L_x_79:
[----:B------:R-:W-:Y:S05]  /*4030*/  BSYNC B1 ;  /* 0x0000000000017941 */ /* 0x000fea0003800000 */
.L_x_78:
        /* <DEDUP_REMOVED lines=10> */
.L_x_81:
[----:B------:R-:W-:Y:S05]  /*40e0*/  BSYNC B1 ;  /* 0x0000000000017941 */ /* 0x000fea0003800000 */
.L_x_80:
        /* <DEDUP_REMOVED lines=9> */
.L_x_83:
[----:B------:R-:W-:Y:S05]  /*4180*/  BSYNC B1 ;  /* 0x0000000000017941 */ /* 0x000fea0003800000 */
.L_x_82:
        /* <DEDUP_REMOVED lines=9> */
.L_x_85:
[----:B------:R-:W-:Y:S05]  /*4220*/  BSYNC B1 ;  /* 0x0000000000017941 */ /* 0x000fea0003800000 */
.L_x_84:
        /* <DEDUP_REMOVED lines=10> */
.L_x_87:
[----:B------:R-:W-:Y:S05]  /*42d0*/  BSYNC B1 ;  /* 0x0000000000017941 */ /* 0x000fea0003800000 */
.L_x_86:
[----:B-----5:R-:W-:Y:S01]  /*42e0*/  IMAD.U32 R14, R116, 0x10000, RZ ;  /* 0x00010000740e7824 */ /* 0x020fe200078e00ff */
[----:B------:R-:W-:Y:S03]  /*42f0*/  BSSY B1, `(.L_x_88) ;  /* 0x000000f000017945 */ /* 0x000fe60003800000 */
[----:B------:R-:W-:-:S04]  /*4300*/  FMUL R23, R14, R91 ;  /* 0x0000005b0e177220 */ /* 0x000fc80000400000 */
[----:B------:R-:W-:-:S05]  /*4310*/  FFMA R23, R84, R90, R23 ;  /* 0x0000005a54177223 */ /* 0x000fca0000000017 */
[----:B------:R-:W-:-:S05]  /*4320*/  F2FP.BF16.F32.PACK_AB R23, RZ, R23 ;  /* 0x00000017ff17723e */ /* 0x000fca00000010ff */
[----:B------:R0:W-:Y:S01]  /*4330*/  @P0 STG.E.U16 desc[UR36][R20.64+0x70], R23 ;  /* 0x0000701714000986 */ /* 0x0001e2000c101524 */
[----:B------:R-:W-:-:S05]  /*4340*/  IADD3 R64, P0, R15, R112, RZ ;  /* 0x000000700f407210 */ /* 0x000fca0007f1e0ff */
[----:B------:R-:W-:Y:S01]  /*4350*/  IMAD.X R65, R5, 0x1, R113, P0 ;  /* 0x0000000105417824 */ /* 0x000fe200000e0671 */
[----:B------:R-:W-:-:S05]  /*4360*/  IADD3 R66, P0, R15, R112, RZ ;  /* 0x000000700f427210 */ /* 0x000fca0007f1e0ff */
[----:B------:R-:W-:Y:S01]  /*4370*/  IMAD.X R67, R5, 0x1, R113, P0 ;  /* 0x0000000105437824 */ /* 0x000fe200000e0671 */
[----:B------:R-:W-:-:S05]  /*4380*/  IADD3 R14, P0, R15, R20, RZ ;  /* 0x000000140f0e7210 */ /* 0x000fca0007f1e0ff */
[----:B------:R-:W-:Y:S01]  /*4390*/  IMAD.X R15, R5, 0x1, R21, P0 ;  /* 0x00000001050f7824 */ /* 0x000fe200000e0615 */
[----:B------:R-:W-:-:S04]  /*43a0*/  ISETP.GT.AND P0, PT, R4, 0x39, PT ;  /* 0x000000390400780c */ /* 0x000fc80003f04270 */
[----:B------:R-:W-:-:S13]  /*43b0*/  ISETP.GT.AND P4, PT, R3, RZ, P0 ;  /* 0x000000ff0300720c */ /* 0x000fda0000784270 */
[----:B0-----:R-:W-:Y:S05]  /*43c0*/  @!P4 BRA `(.L_x_89) ;  /* 0x000000000004c947 */ /* 0x001fea0003800000 */
[----:B------:R0:W5:Y:S02]  /*43d0*/  LDG.E.LTC128B.U16 R116, desc[UR36][R8.64+0x72] ;  /* 0x0000722408747981 */ /* 0x000164000c1e1520 */
.L_x_89:
[----:B------:R-:W-:Y:S05]  /*43e0*/  BSYNC B1 ;  /* 0x0000000000017941 */ /* 0x000fea0003800000 */
.L_x_88:
        /* <DEDUP_REMOVED lines=9> */
.L_x_91:
[----:B------:R-:W-:Y:S05]  /*4480*/  BSYNC B1 ;  /* 0x0000000000017941 */ /* 0x000fea0003800000 */
.L_x_90:
        /* <DEDUP_REMOVED lines=9> */
.L_x_93:
[----:B------:R-:W-:Y:S05]  /*4520*/  BSYNC B1 ;  /* 0x0000000000017941 */ /* 0x000fea0003800000 */
.L_x_92:
[----:B-----5:R-:W-:-:S04]  /*4530*/  IMAD.U32 R4, R116, 0x10000, RZ ;  /* 0x0001000074047824 */ /* 0x020fc800078e00ff */
[----:B------:R-:W-:-:S04]  /*4540*/  FMUL R4, R4, R91 ;  /* 0x0000005b04047220 */ /* 0x000fc80000400000 */
[----:B------:R-:W-:-:S05]  /*4550*/  FFMA R4, R87, R90, R4 ;  /* 0x0000005a57047223 */ /* 0x000fca0000000004 */
[----:B------:R-:W-:-:S04]  /*4560*/  F2FP.BF16.F32.PACK_AB R4, RZ, R4 ;  /* 0x00000004ff04723e */ /* 0x000fc800000010ff */
[----:B-1-34-:R-:W-:-:S05]  /*4570*/  PRMT R8, R4, 0x7610, R8 ;  /* 0x0000761004087816 */ /* 0x01afca0000000008 */
[----:B------:R1:W-:Y:S01]  /*4580*/  @P4 STG.E.U16 desc[UR36][R58.64+0x72], R8 ;  /* 0x000072083a004986 */ /* 0x0003e2000c101524 */
[----:B------:R-:W-:-:S13]  /*4590*/  ISETP.GT.AND P4, PT, R3, 0x80, P6 ;  /* 0x000000800300780c */ /* 0x000fda0003784270 */
[----:B------:R-:W3:Y:S01]  /*45a0*/  @P4 LDG.E.LTC128B.U16 R116, desc[UR36][R62.64] ;  /* 0x000000243e744981 */ /* 0x000ee2000c1e1520 */
[----:B------:R-:W-:Y:S01]  /*45b0*/  BSSY B1, `(.L_x_94) ;  /* 0x000000a000017945 */ /* 0x000fe20003800000 */
[----:B---3--:R-:W-:-:S04]  /*45c0*/  IMAD.U32 R4, R116, 0x10000, RZ ;  /* 0x0001000074047824 */ /* 0x008fc800078e00ff */
[----:B------:R-:W-:-:S04]  /*45d0*/  FMUL R5, R4, R91 ;  /* 0x0000005b04057220 */ /* 0x000fc80000400000 */
[----:B------:R-:W-:-:S05]  /*45e0*/  FFMA R5, R24, R90, R5 ;  /* 0x0000005a18057223 */ /* 0x000fca0000000005 */
[----:B------:R-:W-:-:S05]  /*45f0*/  F2FP.BF16.F32.PACK_AB R5, RZ, R5 ;  /* 0x00000005ff05723e */ /* 0x000fca00000010ff */
[----:B------:R1:W-:Y:S01]  /*4600*/  @P4 STG.E.U16 desc[UR36][R14.64], R5 ;  /* 0x000000050e004986 */ /* 0x0003e2000c101524 */
[----:B------:R-:W-:-:S04]  /*4610*/  ISETP.NE.AND P4, PT, R119, RZ, PT ;  /* 0x000000ff7700720c */ /* 0x000fc80003f85270 */
[----:B------:R-:W-:-:S13]  /*4620*/  ISETP.GT.AND P4, PT, R3, 0x80, P4 ;  /* 0x000000800300780c */ /* 0x000fda0002784270 */
[----:B-1----:R-:W-:Y:S05]  /*4630*/  @!P4 BRA `(.L_x_95) ;  /* 0x000000000004c947 */ /* 0x002fea0003800000 */
[----:B------:R1:W5:Y:S02]  /*4640*/  LDG.E.LTC128B.U16 R116, desc[UR36][R60.64+0x2] ;  /* 0x000002243c747981 */ /* 0x000364000c1e1520 */
.L_x_95:
[----:B------:R-:W-:Y:S05]  /*4650*/  BSYNC B1 ;  /* 0x0000000000017941 */ /* 0x000fea0003800000 */
.L_x_94:
[----:B-----5:R-:W-:Y:S01]  /*4660*/  IMAD.U32 R4, R116, 0x10000, RZ ;  /* 0x0001000074047824 */ /* 0x020fe200078e00ff */
[----:B------:R-:W-:Y:S01]  /*4670*/  ISETP.GT.AND P6, PT, R3, 0x88, P6 ;  /* 0x000000880300780c */ /* 0x000fe200037c4270 */
[----:B------:R-:W-:Y:S01]  /*4680*/  @P4 IMAD.MOV.U32 R5, RZ, RZ, R15 ;  /* 0x000000ffff054224 */ /* 0x000fe200078e000f */
[----:B------:R-:W-:Y:S01]  /*4690*/  BSSY B1, `(.L_x_96) ;  /* 0x0000009000017945 */ /* 0x000fe20003800000 */
[----:B------:R-:W-:-:S04]  /*46a0*/  FMUL R4, R4, R91 ;  /* 0x0000005b04047220 */ /* 0x000fc80000400000 */
[----:B------:R-:W-:-:S05]  /*46b0*/  FFMA R4, R25, R90, R4 ;  /* 0x0000005a19047223 */ /* 0x000fca0000000004 */
[----:B------:R-:W-:-:S04]  /*46c0*/  F2FP.BF16.F32.PACK_AB R4, RZ, R4 ;  /* 0x00000004ff04723e */ /* 0x000fc800000010ff */
[----:B------:R-:W-:Y:S01]  /*46d0*/  PRMT R8, R4, 0x7610, R8 ;  /* 0x0000761004087816 */ /* 0x000fe20000000008 */
[----:B------:R-:W-:-:S05]  /*46e0*/  @P4 IMAD.MOV.U32 R4, RZ, RZ, R14 ;  /* 0x000000ffff044224 */ /* 0x000fca00078e000e */
[----:B------:R3:W-:Y:S01]  /*46f0*/  @P4 STG.E.U16 desc[UR36][R4.64+0x2], R8 ;  /* 0x0000020804004986 */ /* 0x0007e2000c101524 */
[----:B------:R-:W-:Y:S05]  /*4700*/  @!P6 BRA `(.L_x_97) ;  /* 0x000000000004e947 */ /* 0x000fea0003800000 */
[----:B------:R4:W5:Y:S02]  /*4710*/  LDG.E.LTC128B.U16 R116, desc[UR36][R10.64] ;  /* 0x000000240a747981 */ /* 0x000964000c1e1520 */
.L_x_97:
[----:B------:R-:W-:Y:S05]  /*4720*/  BSYNC B1 ;  /* 0x0000000000017941 */ /* 0x000fea0003800000 */
.L_x_96:
[----:B---3-5:R-:W-:Y:S01]  /*4730*/  IMAD.U32 R4, R116, 0x10000, RZ ;  /* 0x0001000074047824 */ /* 0x028fe200078e00ff */
[----:B------:R-:W-:Y:S01]  /*4740*/  ISETP.NE.AND P4, PT, R119, RZ, PT ;  /* 0x000000ff7700720c */ /* 0x000fe20003f85270 */
[----:B------:R-:W-:Y:S02]  /*4750*/  BSSY B1, `(.L_x_98) ;  /* 0x0000008000017945 */ /* 0x000fe40003800000 */
[----:B------:R-:W-:Y:S01]  /*4760*/  FMUL R5, R4, R91 ;  /* 0x0000005b04057220 */ /* 0x000fe20000400000 */
[----:B------:R-:W-:-:S03]  /*4770*/  ISETP.GT.AND P4, PT, R3, 0x88, P4 ;  /* 0x000000880300780c */ /* 0x000fc60002784270 */
[----:B------:R-:W-:-:S05]  /*4780*/  FFMA R5, R26, R90, R5 ;  /* 0x0000005a1a057223 */ /* 0x000fca0000000005 */
[----:B------:R-:W-:-:S05]  /*4790*/  F2FP.BF16.F32.PACK_AB R5, RZ, R5 ;  /* 0x00000005ff05723e */ /* 0x000fca00000010ff */
[----:B------:R3:W-:Y:S01]  /*47a0*/  @P6 STG.E.U16 desc[UR36][R64.64], R5 ;  /* 0x0000000540006986 */ /* 0x0007e2000c101524 */
[----:B------:R-:W-:Y:S05]  /*47b0*/  @!P4 BRA `(.L_x_99) ;  /* 0x000000000004c947 */ /* 0x000fea0003800000 */
[----:B------:R0:W5:Y:S02]  /*47c0*/  LDG.E.LTC128B.U16 R116, desc[UR36][R12.64+0x2] ;  /* 0x000002240c747981 */ /* 0x000164000c1e1520 */
.L_x_99:
[----:B------:R-:W-:Y:S05]  /*47d0*/  BSYNC B1 ;  /* 0x0000000000017941 */ /* 0x000fea0003800000 */
.L_x_98:
[----:B-----5:R-:W-:Y:S01]  /*47e0*/  IMAD.U32 R4, R116, 0x10000, RZ ;  /* 0x0001000074047824 */ /* 0x020fe200078e00ff */
[----:B------:R-:W-:Y:S01]  /*47f0*/  ISETP.NE.AND P6, PT, R117, RZ, PT ;  /* 0x000000ff7500720c */ /* 0x000fe20003fc5270 */
[----:B------:R-:W-:Y:S02]  /*4800*/  BSSY B1, `(.L_x_100) ;  /* 0x0000008000017945 */ /* 0x000fe40003800000 */
[----:B------:R-:W-:-:S04]  /*4810*/  FMUL R4, R4, R91 ;  /* 0x0000005b04047220 */ /* 0x000fc80000400000 */
[----:B------:R-:W-:-:S05]  /*4820*/  FFMA R4, R27, R90, R4 ;  /* 0x0000005a1b047223 */ /* 0x000fca0000000004 */
[----:B------:R-:W-:-:S05]  /*4830*/  F2FP.BF16.F32.PACK_AB R4, RZ, R4 ;  /* 0x00000004ff04723e */ /* 0x000fca00000010ff */
[----:B------:R0:W-:Y:S01]  /*4840*/  @P4 STG.E.U16 desc[UR36][R66.64+0x2], R4 ;  /* 0x0000020442004986 */ /* 0x0001e2000c101524 */
[----:B------:R-:W-:-:S13]  /*4850*/  ISETP.GT.AND P4, PT, R3, 0x80, P6 ;  /* 0x000000800300780c */ /* 0x000fda0003784270 */
[----:B0-----:R-:W-:Y:S05]  /*4860*/  @!P4 BRA `(.L_x_101) ;  /* 0x000000000004c947 */ /* 0x001fea0003800000 */
[----:B------:R0:W5:Y:S02]  /*4870*/  LDG.E.LTC128B.U16 R116, desc[UR36][R60.64+0x10] ;  /* 0x000010243c747981 */ /* 0x000164000c1e1520 */
.L_x_101:
[----:B------:R-:W-:Y:S05]  /*4880*/  BSYNC B1 ;  /* 0x0000000000017941 */ /* 0x000fea0003800000 */
.L_x_100:
[----:B-----5:R-:W-:Y:S01]  /*4890*/  IMAD.U32 R4, R116, 0x10000, RZ ;  /* 0x0001000074047824 */ /* 0x020fe200078e00ff */
[----:B------:R-:W-:Y:S01]  /*48a0*/  ISETP.NE.AND P6, PT, R120, RZ, PT ;  /* 0x000000ff7800720c */ /* 0x000fe20003fc5270 */
[----:B------:R-:W-:Y:S02]  /*48b0*/  BSSY B1, `(.L_x_102) ;  /* 0x000000b000017945 */ /* 0x000fe40003800000 */
[----:B---3--:R-:W-:Y:S01]  /*48c0*/  FMUL R5, R4, R91 ;  /* 0x0000005b04057220 */ /* 0x008fe20000400000 */
[----:B------:R-:W-:-:S03]  /*48d0*/  @P4 IMAD.MOV.U32 R4, RZ, RZ, R14 ;  /* 0x000000ffff044224 */ /* 0x000fc600078e000e */
[----:B------:R-:W-:-:S05]  /*48e0*/  FFMA R5, R28, R90, R5 ;  /* 0x0000005a1c057223 */ /* 0x000fca0000000005 */
[----:B------:R-:W-:-:S04]  /*48f0*/  F2FP.BF16.F32.PACK_AB R5, RZ, R5 ;  /* 0x00000005ff05723e */ /* 0x000fc800000010ff */
[----:B------:R-:W-:Y:S01]  /*4900*/  PRMT R8, R5, 0x7610, R8 ;  /* 0x0000761005087816 */ /* 0x000fe20000000008 */
[----:B------:R-:W-:-:S05]  /*4910*/  @P4 IMAD.MOV.U32 R5, RZ, RZ, R15 ;  /* 0x000000ffff054224 */ /* 0x000fca00078e000f */
[----:B------:R3:W-:Y:S01]  /*4920*/  @P4 STG.E.U16 desc[UR36][R4.64+0x10], R8 ;  /* 0x0000100804004986 */ /* 0x0007e2000c101524 */
[----:B------:R-:W-:-:S13]  /*4930*/  ISETP.GT.AND P4, PT, R3, 0x80, P6 ;  /* 0x000000800300780c */ /* 0x000fda0003784270 */
[----:B---3--:R-:W-:Y:S05]  /*4940*/  @!P4 BRA `(.L_x_103) ;  /* 0x000000000004c947 */ /* 0x008fea0003800000 */
[----:B------:R3:W5:Y:S02]  /*4950*/  LDG.E.LTC128B.U16 R116, desc[UR36][R60.64+0x12] ;  /* 0x000012243c747981 */ /* 0x000764000c1e1520 */
.L_x_103:
[----:B------:R-:W-:Y:S05]  /*4960*/  BSYNC B1 ;  /* 0x0000000000017941 */ /* 0x000fea0003800000 */
.L_x_102:
[----:B-----5:R-:W-:Y:S01]  /*4970*/  IMAD.U32 R4, R116, 0x10000, RZ ;  /* 0x0001000074047824 */ /* 0x020fe200078e00ff */
[----:B------:R-:W-:Y:S01]  /*4980*/  BSSY B1, `(.L_x_104) ;  /* 0x000000c000017945 */ /* 0x000fe20003800000 */
[----:B------:R-:W-:Y:S02]  /*4990*/  @P4 IMAD.MOV.U32 R5, RZ, RZ, R15 ;  /* 0x000000ffff054224 */ /* 0x000fe400078e000f */
[----:B------:R-:W-:-:S04]  /*49a0*/  FMUL R4, R4, R91 ;  /* 0x0000005b04047220 */ /* 0x000fc80000400000 */
[----:B------:R-:W-:-:S05]  /*49b0*/  FFMA R4, R29, R90, R4 ;  /* 0x0000005a1d047223 */ /* 0x000fca0000000004 */
[----:B------:R-:W-:-:S04]  /*49c0*/  F2FP.BF16.F32.PACK_AB R4, RZ, R4 ;  /* 0x00000004ff04723e */ /* 0x000fc800000010ff */
[----:B------:R-:W-:Y:S01]  /*49d0*/  PRMT R8, R4, 0x7610, R8 ;  /* 0x0000761004087816 */ /* 0x000fe20000000008 */
[----:B------:R-:W-:-:S05]  /*49e0*/  @P4 IMAD.MOV.U32 R4, RZ, RZ, R14 ;  /* 0x000000ffff044224 */ /* 0x000fca00078e000e */
[----:B------:R0:W-:Y:S01]  /*49f0*/  @P4 STG.E.U16 desc[UR36][R4.64+0x12], R8 ;  /* 0x0000120804004986 */ /* 0x0001e2000c101524 */
[----:B------:R-:W-:-:S04]  /*4a00*/  ISETP.NE.AND P4, PT, R117, RZ, PT ;  /* 0x000000ff7500720c */ /* 0x000fc80003f85270 */
[----:B------:R-:W-:-:S13]  /*4a10*/  ISETP.GT.AND P4, PT, R3, 0x88, P4 ;  /* 0x000000880300780c */ /* 0x000fda0002784270 */
[----:B0-----:R-:W-:Y:S05]  /*4a20*/  @!P4 BRA `(.L_x_105) ;  /* 0x000000000004c947 */ /* 0x001fea0003800000 */
[----:B------:R0:W5:Y:S02]  /*4a30*/  LDG.E.LTC128B.U16 R116, desc[UR36][R12.64+0x10] ;  /* 0x000010240c747981 */ /* 0x000164000c1e1520 */
.L_x_105:
[----:B------:R-:W-:Y:S05]  /*4a40*/  BSYNC B1 ;  /* 0x0000000000017941 */ /* 0x000fea0003800000 */
.L_x_104:
        /* <DEDUP_REMOVED lines=9> */
.L_x_107:
[----:B------:R-:W-:Y:S05]  /*4ae0*/  BSYNC B1 ;  /* 0x0000000000017941 */ /* 0x000fea0003800000 */
.L_x_106:
[----:B-----5:R-:W-:Y:S01]  /*4af0*/  IMAD.U32 R4, R116, 0x10000, RZ ;  /* 0x0001000074047824 */ /* 0x020fe200078e00ff */
[----:B------:R-:W-:Y:S01]  /*4b00*/  ISETP.NE.AND P6, PT, R121, RZ, PT ;  /* 0x000000ff7900720c */ /* 0x000fe20003fc5270 */
        /* <DEDUP_REMOVED lines=8> */
[----:B------:R-:W-:-:S13]  /*4b90*/  ISETP.GT.AND P4, PT, R3, 0x80, P6 ;  /* 0x000000800300780c */ /* 0x000fda0003784270 */
[----:B0-----:R-:W-:Y:S05]  /*4ba0*/  @!P4 BRA `(.L_x_109) ;  /* 0x000000000004c947 */ /* 0x001fea0003800000 */
[----:B------:R0:W5:Y:S02]  /*4bb0*/  LDG.E.LTC128B.U16 R116, desc[UR36][R60.64+0x20] ;  /* 0x000020243c747981 */ /* 0x000164000c1e1520 */
.L_x_109:
[----:B------:R-:W-:Y:S05]  /*4bc0*/  BSYNC B1 ;  /* 0x0000000000017941 */ /* 0x000fea0003800000 */
.L_x_108:
[----:B-----5:R-:W-:Y:S01]  /*4bd0*/  IMAD.U32 R4, R116, 0x10000, RZ ;  /* 0x0001000074047824 */ /* 0x020fe200078e00ff */
[----:B------:R-:W-:Y:S01]  /*4be0*/  ISETP.NE.AND P6, PT, R103, RZ, PT ;  /* 0x000000ff6700720c */ /* 0x000fe20003fc5270 */
[----:B------:R-:W-:Y:S02]  /*4bf0*/  BSSY B1, `(.L_x_110) ;  /* 0x000000b000017945 */ /* 0x000fe40003800000 */
[----:B------:R-:W-:Y:S01]  /*4c00*/  FMUL R5, R4, R91 ;  /* 0x0000005b04057220 */ /* 0x000fe20000400000 */
[----:B------:R-:W-:-:S03]  /*4c10*/  @P4 IMAD.MOV.U32 R4, RZ, RZ, R14 ;  /* 0x000000ffff044224 */ /* 0x000fc600078e000e */
        /* <DEDUP_REMOVED lines=8> */
.L_x_111:
[----:B------:R-:W-:Y:S05]  /*4ca0*/  BSYNC B1 ;  /* 0x0000000000017941 */ /* 0x000fea0003800000 */
.L_x_110:
        /* <DEDUP_REMOVED lines=13> */
.L_x_113:
[----:B------:R-:W-:Y:S05]  /*4d80*/  BSYNC B1 ;  /* 0x0000000000017941 */ /* 0x000fea0003800000 */
.L_x_112:
[----:B-----5:R-:W-:Y:S01]  /*4d90*/  IMAD.U32 R4, R116, 0x10000, RZ ;  /* 0x0001000074047824 */ /* 0x020fe200078e00ff */
[----:B------:R-:W-:Y:S03]  /*4da0*/  BSSY B1, `(.L_x_114) ;  /* 0x000000b000017945 */ /* 0x000fe60003800000 */
        /* <DEDUP_REMOVED lines=10> */
.L_x_115:
[----:B------:R-:W-:Y:S05]  /*4e50*/  BSYNC B1 ;  /* 0x0000000000017941 */ /* 0x000fea0003800000 */
.L_x_114:
        /* <DEDUP_REMOVED lines=13> */
.L_x_117:
[----:B------:R-:W-:Y:S05]  /*4f30*/  BSYNC B1 ;  /* 0x0000000000017941 */ /* 0x000fea0003800000 */
.L_x_116:
        /* <DEDUP_REMOVED lines=13> */
.L_x_119:
[----:B------:R-:W-:Y:S05]  /*5010*/  BSYNC B1 ;  /* 0x0000000000017941 */ /* 0x000fea0003800000 */
.L_x_118:
        /* <DEDUP_REMOVED lines=13> */
.L_x_121:
[----:B------:R-:W-:Y:S05]  /*50f0*/  BSYNC B1 ;  /* 0x0000000000017941 */ /* 0x000fea0003800000 */
.L_x_120:
        /* <DEDUP_REMOVED lines=12> */
.L_x_123:
[----:B------:R-:W-:Y:S05]  /*51c0*/  BSYNC B1 ;  /* 0x0000000000017941 */ /* 0x000fea0003800000 */
.L_x_122:
        /* <DEDUP_REMOVED lines=13> */
.L_x_125:
[----:B------:R-:W-:Y:S05]  /*52a0*/  BSYNC B1 ;  /* 0x0000000000017941 */ /* 0x000fea0003800000 */
.L_x_124:
        /* <DEDUP_REMOVED lines=13> */
.L_x_127:
[----:B------:R-:W-:Y:S05]  /*5380*/  BSYNC B1 ;  /* 0x0000000000017941 */ /* 0x000fea0003800000 */
.L_x_126:
        /* <DEDUP_REMOVED lines=13> */
.L_x_129:
[----:B------:R-:W-:Y:S05]  /*5460*/  BSYNC B1 ;  /* 0x0000000000017941 */ /* 0x000fea0003800000 */
.L_x_128:
        /* <DEDUP_REMOVED lines=12> */
.L_x_131:
[----:B------:R-:W-:Y:S05]  /*5530*/  BSYNC B1 ;  /* 0x0000000000017941 */ /* 0x000fea0003800000 */
.L_x_130:
        /* <DEDUP_REMOVED lines=13> */
.L_x_133:
[----:B------:R-:W-:Y:S05]  /*5610*/  BSYNC B1 ;  /* 0x0000000000017941 */ /* 0x000fea0003800000 */
.L_x_132:
        /* <DEDUP_REMOVED lines=12> */
.L_x_135:
[----:B------:R-:W-:Y:S05]  /*56e0*/  BSYNC B1 ;  /* 0x0000000000017941 */ /* 0x000fea0003800000 */
.L_x_134:
        /* <DEDUP_REMOVED lines=12> */
.L_x_137:
[----:B------:R-:W-:Y:S05]  /*57b0*/  BSYNC B1 ;  /* 0x0000000000017941 */ /* 0x000fea0003800000 */
.L_x_136:
[----:B-----5:R-:W-:Y:S01]  /*57c0*/  IMAD.U32 R4, R116, 0x10000, RZ ;  /* 0x0001000074047824 */ /* 0x020fe200078e00ff */
[----:B------:R-:W-:Y:S01]  /*57d0*/  ISETP.GT.AND P5, PT, R3, 0x88, P5 ;  /* 0x000000880300780c */ /* 0x000fe20002fa4270 */
        /* <DEDUP_REMOVED lines=8> */
[----:B------:R-:W-:Y:S05]  /*5860*/  @!P5 BRA `(.L_x_139) ;  /* 0x000000000004d947 */ /* 0x000fea0003800000 */
[----:B------:R0:W5:Y:S02]  /*5870*/  LDG.E.LTC128B.U16 R116, desc[UR36][R12.64+0x52] ;  /* 0x000052240c747981 */ /* 0x000164000c1e1520 */
.L_x_139:
[----:B------:R-:W-:Y:S05]  /*5880*/  BSYNC B1 ;  /* 0x0000000000017941 */ /* 0x000fea0003800000 */
.L_x_138:
[----:B0----5:R-:W-:Y:S01]  /*5890*/  IMAD.U32 R4, R116, 0x10000, RZ ;  /* 0x0001000074047824 */ /* 0x021fe200078e00ff */
        /* <DEDUP_REMOVED lines=11> */
.L_x_141:
[----:B------:R-:W-:Y:S05]  /*5950*/  BSYNC B1 ;  /* 0x0000000000017941 */ /* 0x000fea0003800000 */
.L_x_140:
[----:B0----5:R-:W-:Y:S01]  /*5960*/  IMAD.U32 R4, R116, 0x10000, RZ ;  /* 0x0001000074047824 */ /* 0x021fe200078e00ff */
        /* <DEDUP_REMOVED lines=11> */
.L_x_143:
[----:B------:R-:W-:Y:S05]  /*5a20*/  BSYNC B1 ;  /* 0x0000000000017941 */ /* 0x000fea0003800000 */
.L_x_142:
        /* <DEDUP_REMOVED lines=12> */
.L_x_145:
[----:B------:R-:W-:Y:S05]  /*5af0*/  BSYNC B1 ;  /* 0x0000000000017941 */ /* 0x000fea0003800000 */
.L_x_144:
        /* <DEDUP_REMOVED lines=12> */
.L_x_147:
[----:B------:R-:W-:Y:S05]  /*5bc0*/  BSYNC B1 ;  /* 0x0000000000017941 */ /* 0x000fea0003800000 */
.L_x_146:
        /* <DEDUP_REMOVED lines=12> */
.L_x_149:
[----:B------:R-:W-:Y:S05]  /*5c90*/  BSYNC B1 ;  /* 0x0000000000017941 */ /* 0x000fea0003800000 */
.L_x_148:
        /* <DEDUP_REMOVED lines=12> */
.L_x_151:
[----:B------:R-:W-:Y:S05]  /*5d60*/  BSYNC B1 ;  /* 0x0000000000017941 */ /* 0x000fea0003800000 */
.L_x_150:
        /* <DEDUP_REMOVED lines=9> */
.L_x_153:
[----:B------:R-:W-:Y:S05]  /*5e00*/  BSYNC B1 ;  /* 0x0000000000017941 */ /* 0x000fea0003800000 */
.L_x_152:
        /* <DEDUP_REMOVED lines=12> */
.L_x_155:
[----:B------:R-:W-:Y:S05]  /*5ed0*/  BSYNC B1 ;  /* 0x0000000000017941 */ /* 0x000fea0003800000 */
.L_x_154:
[----:B------:R-:W-:Y:S05]  /*5ee0*/  @!P0 BRA `(.L_x_156) ;  /* 0x0000001400848947 */ /* 0x000fea0003800000 */
[----:B-----5:R-:W-:-:S04]  /*5ef0*/  IMAD.U32 R116, R116, 0x10000, RZ ;  /* 0x0001000074747824 */ /* 0x020fc800078e00ff */
[----:B------:R-:W-:-:S04]  /*5f00*/  FMUL R116, R116, R91 ;  /* 0x0000005b74747220 */ /* 0x000fc80000400000 */
[----:B------:R-:W-:-:S05]  /*5f10*/  FFMA R116, R55, R90, R116 ;  /* 0x0000005a37747223 */ /* 0x000fca0000000074 */
[----:B------:R-:W-:-:S05]  /*5f20*/  F2FP.BF16.F32.PACK_AB R116, RZ, R116 ;  /* 0x00000074ff74723e */ /* 0x000fca00000010ff */
[----:B------:R0:W-:Y:S01]  /*5f30*/  STG.E.U16 desc[UR36][R6.64+0x72], R116 ;  /* 0x0000727406007986 */ /* 0x0001e2000c101524 */
[----:B------:R-:W-:Y:S05]  /*5f40*/  BRA `(.L_x_156) ;  /* 0x00000014006c7947 */ /* 0x000fea0003800000 */
.L_x_33:
[----:B------:R-:W-:Y:S01]  /*5f50*/  ULDC.64 UR4, c[0x0][0x5c0] ;  /* 0x0001700000047ab9 */ /* 0x000fe20000000a00 */
[-C--:B------:R-:W-:Y:S01]  /*5f60*/  FMUL R56, R56, R90.reuse ;  /* 0x0000005a38387220 */ /* 0x080fe20000400000 */
[----:B------:R-:W-:Y:S01]  /*5f70*/  LEA R10, P1, R112, UR4, 0x1 ;  /* 0x00000004700a7c11 */ /* 0x000fe2000f8208ff */
[----:B------:R-:W-:Y:S01]  /*5f80*/  IMAD.SHL.U32 R7, R96, 0x2, RZ ;  /* 0x0000000260077824 */ /* 0x000fe200078e00ff */
[----:B------:R-:W-:Y:S01]  /*5f90*/  ISETP.GT.AND P3, PT, R4, 0x1, PT ;  /* 0x000000010400780c */ /* 0x000fe20003f64270 */
[----:B------:R-:W-:Y:S01]  /*5fa0*/  FMUL R57, R57, R90 ;  /* 0x0000005a39397220 */ /* 0x000fe20000400000 */
[----:B------:R-:W-:Y:S01]  /*5fb0*/  F2FP.BF16.F32.PACK_AB R56, RZ, R56 ;  /* 0x00000038ff38723e */ /* 0x000fe200000010ff */
[-C--:B------:R-:W-:Y:S01]  /*5fc0*/  FMUL R58, R58, R90.reuse ;  /* 0x0000005a3a3a7220 */ /* 0x080fe20000400000 */
[----:B------:R-:W-:Y:S01]  /*5fd0*/  LEA.HI.X R11, R112, UR5, R115, 0x1, P1 ;  /* 0x00000005700b7c11 */ /* 0x000fe200088f0c73 */
[-C--:B------:R-:W-:Y:S01]  /*5fe0*/  FMUL R59, R59, R90.reuse ;  /* 0x0000005a3b3b7220 */ /* 0x080fe20000400000 */
[----:B------:R-:W-:Y:S01]  /*5ff0*/  ISETP.GT.AND P1, PT, R3, RZ, P3 ;  /* 0x000000ff0300720c */ /* 0x000fe20001f24270 */
[----:B------:R-:W-:Y:S01]  /*6000*/  IMAD.SHL.U32 R23, R97, 0x2, RZ ;  /* 0x0000000261177824 */ /* 0x000fe200078e00ff */
[----:B------:R-:W-:Y:S01]  /*6010*/  ISETP.GT.AND P2, PT, R3, 0x8, P6 ;  /* 0x000000080300780c */ /* 0x000fe20003744270 */
[----:B------:R-:W-:Y:S01]  /*6020*/  @P0 STG.E.U16 desc[UR36][R10.64], R56 ;  /* 0x000000380a000986 */ /* 0x000fe2000c101524 */
[----:B------:R-:W-:Y:S01]  /*6030*/  SHF.L.U64.HI R5, R96, 0x1, R95 ;  /* 0x0000000160057819 */ /* 0x000fe2000001025f */
[----:B------:R-:W-:Y:S01]  /*6040*/  FMUL R60, R60, R90 ;  /* 0x0000005a3c3c7220 */ /* 0x000fe20000400000 */
[----:B------:R-:W-:Y:S01]  /*6050*/  IADD3 R8, P0, R7, R10, RZ ;  /* 0x0000000a07087210 */ /* 0x000fe20007f1e0ff */
[-C--:B------:R-:W-:Y:S01]  /*6060*/  FMUL R61, R61, R90.reuse ;  /* 0x0000005a3d3d7220 */ /* 0x080fe20000400000 */
[----:B------:R-:W-:Y:S01]  /*6070*/  F2FP.BF16.F32.PACK_AB R57, RZ, R57 ;  /* 0x00000039ff39723e */ /* 0x000fe200000010ff */
[----:B------:R-:W-:Y:S01]  /*6080*/  FMUL R63, R63, R90 ;  /* 0x0000005a3f3f7220 */ /* 0x000fe20000400000 */
[----:B------:R-:W-:Y:S01]  /*6090*/  F2FP.BF16.F32.PACK_AB R58, RZ, R58 ;  /* 0x0000003aff3a723e */ /* 0x000fe200000010ff */
[----:B------:R-:W-:Y:S01]  /*60a0*/  IMAD.X R9, R5, 0x1, R11, P0 ;  /* 0x0000000105097824 */ /* 0x000fe200000e060b */
[----:B------:R-:W-:Y:S01]  /*60b0*/  ISETP.GT.AND P0, PT, R3, 0x8, P3 ;  /* 0x000000080300780c */ /* 0x000fe20001f04270 */
[----:B------:R-:W-:Y:S01]  /*60c0*/  @P1 STG.E.U16 desc[UR36][R10.64+0x2], R57 ;  /* 0x000002390a001986 */ /* 0x000fe2000c101524 */
[----:B------:R-:W-:Y:S01]  /*60d0*/  F2FP.BF16.F32.PACK_AB R59, RZ, R59 ;  /* 0x0000003bff3b723e */ /* 0x000fe200000010ff */
[----:B------:R-:W-:Y:S01]  /*60e0*/  FMUL R62, R62, R90 ;  /* 0x0000005a3e3e7220 */ /* 0x000fe20000400000 */
[----:B------:R-:W-:Y:S01]  /*60f0*/  SHF.L.U64.HI R13, R97, 0x1, R94 ;  /* 0x00000001610d7819 */ /* 0x000fe2000001025e */
[----:B------:R-:W-:Y:S01]  /*6100*/  @P2 STG.E.U16 desc[UR36][R8.64], R58 ;  /* 0x0000003a08002986 */ /* 0x000fe2000c101524 */
[----:B------:R-:W-:Y:S01]  /*6110*/  IADD3 R6, P1, P2, R23, R10, R7 ;  /* 0x0000000a17067210 */ /* 0x000fe20007a3e007 */
[-C--:B------:R-:W-:Y:S01]  /*6120*/  FMUL R64, R64, R90.reuse ;  /* 0x0000005a40407220 */ /* 0x080fe20000400000 */
[C---:B------:R-:W-:Y:S01]  /*6130*/  ISETP.GT.AND P4, PT, R4.reuse, 0x8, PT ;  /* 0x000000080400780c */ /* 0x040fe20003f84270 */
[-C--:B------:R-:W-:Y:S01]  /*6140*/  FMUL R65, R65, R90.reuse ;  /* 0x0000005a41417220 */ /* 0x080fe20000400000 */
[----:B------:R-:W-:Y:S01]  /*6150*/  ISETP.GT.AND P3, PT, R4, 0x9, PT ;  /* 0x000000090400780c */ /* 0x000fe20003f64270 */
[-C--:B------:R-:W-:Y:S01]  /*6160*/  FMUL R66, R66, R90.reuse ;  /* 0x0000005a42427220 */ /* 0x080fe20000400000 */
[----:B------:R-:W-:Y:S01]  /*6170*/  IADD3.X R7, R13, R11, R5, P1, P2 ;  /* 0x0000000b0d077210 */ /* 0x000fe20000fe4405 */
[----:B------:R-:W-:Y:S01]  /*6180*/  @P0 STG.E.U16 desc[UR36][R8.64+0x2], R59 ;  /* 0x0000023b08000986 */ /* 0x000fe2000c101524 */
[----:B------:R-:W-:Y:S01]  /*6190*/  ISETP.GT.AND P1, PT, R3, RZ, P4 ;  /* 0x000000ff0300720c */ /* 0x000fe20002724270 */
[-C--:B------:R-:W-:Y:S01]  /*61a0*/  FMUL R67, R67, R90.reuse ;  /* 0x0000005a43437220 */ /* 0x080fe20000400000 */
[----:B------:R-:W-:Y:S01]  /*61b0*/  ISETP.GT.AND P0, PT, R3, RZ, P3 ;  /* 0x000000ff0300720c */ /* 0x000fe20001f04270 */
[----:B------:R-:W-:Y:S01]  /*61c0*/  FMUL R68, R68, R90 ;  /* 0x0000005a44447220 */ /* 0x000fe20000400000 */
[----:B------:R-:W-:Y:S01]  /*61d0*/  F2FP.BF16.F32.PACK_AB R60, RZ, R60 ;  /* 0x0000003cff3c723e */ /* 0x000fe200000010ff */
[-C--:B------:R-:W-:Y:S01]  /*61e0*/  FMUL R69, R69, R90.reuse ;  /* 0x0000005a45457220 */ /* 0x080fe20000400000 */
[----:B------:R-:W-:Y:S01]  /*61f0*/  F2FP.BF16.F32.PACK_AB R61, RZ, R61 ;  /* 0x0000003dff3d723e */ /* 0x000fe200000010ff */
[-C--:B------:R-:W-:Y:S01]  /*6200*/  FMUL R70, R70, R90.reuse ;  /* 0x0000005a46467220 */ /* 0x080fe20000400000 */
[----:B------:R-:W-:Y:S01]  /*6210*/  F2FP.BF16.F32.PACK_AB R63, RZ, R63 ;  /* 0x0000003fff3f723e */ /* 0x000fe200000010ff */
[----:B------:R-:W-:Y:S01]  /*6220*/  FMUL R71, R71, R90 ;  /* 0x0000005a47477220 */ /* 0x000fe20000400000 */
[----:B------:R-:W-:Y:S01]  /*6230*/  F2FP.BF16.F32.PACK_AB R62, RZ, R62 ;  /* 0x0000003eff3e723e */ /* 0x000fe200000010ff */
[----:B------:R-:W-:Y:S01]  /*6240*/  FMUL R72, R72, R90 ;  /* 0x0000005a48487220 */ /* 0x000fe20000400000 */
[----:B------:R-:W-:Y:S01]  /*6250*/  F2FP.BF16.F32.PACK_AB R64, RZ, R64 ;  /* 0x00000040ff40723e */ /* 0x000fe200000010ff */
[----:B------:R-:W-:Y:S01]  /*6260*/  @P1 STG.E.U16 desc[UR36][R10.64+0x10], R60 ;  /* 0x0000103c0a001986 */ /* 0x000fe2000c101524 */
[----:B------:R-:W-:Y:S01]  /*6270*/  ISETP.GT.AND P1, PT, R3, 0x8, P4 ;  /* 0x000000080300780c */ /* 0x000fe20002724270 */
[-C--:B------:R-:W-:Y:S01]  /*6280*/  FMUL R73, R73, R90.reuse ;  /* 0x0000005a49497220 */ /* 0x080fe20000400000 */
[----:B------:R-:W-:Y:S01]  /*6290*/  ISETP.GT.AND P2, PT, R4, 0x11, PT ;  /* 0x000000110400780c */ /* 0x000fe20003f44270 */
[----:B------:R-:W-:Y:S01]  /*62a0*/  @P0 STG.E.U16 desc[UR36][R10.64+0x12], R61 ;  /* 0x0000123d0a000986 */ /* 0x000fe2000c101524 */
[----:B------:R-:W-:Y:S01]  /*62b0*/  ISETP.GT.AND P0, PT, R3, 0x8, P3 ;  /* 0x000000080300780c */ /* 0x000fe20001f04270 */
[-C--:B------:R-:W-:Y:S01]  /*62c0*/  FMUL R74, R74, R90.reuse ;  /* 0x0000005a4a4a7220 */ /* 0x080fe20000400000 */
[----:B------:R-:W-:Y:S01]  /*62d0*/  ISETP.GT.AND P3, PT, R4, 0x10, PT ;  /* 0x000000100400780c */ /* 0x000fe20003f64270 */
[-C--:B------:R-:W-:Y:S01]  /*62e0*/  FMUL R75, R75, R90.reuse ;  /* 0x0000005a4b4b7220 */ /* 0x080fe20000400000 */
[----:B------:R-:W-:Y:S01]  /*62f0*/  F2FP.BF16.F32.PACK_AB R65, RZ, R65 ;  /* 0x00000041ff41723e */ /* 0x000fe200000010ff */
[----:B------:R-:W-:Y:S01]  /*6300*/  FMUL R76, R76, R90 ;  /* 0x0000005a4c4c7220 */ /* 0x000fe20000400000 */
[----:B------:R-:W-:Y:S01]  /*6310*/  F2FP.BF16.F32.PACK_AB R66, RZ, R66 ;  /* 0x00000042ff42723e */ /* 0x000fe200000010ff */
[----:B------:R-:W-:Y:S01]  /*6320*/  FMUL R77, R77, R90 ;  /* 0x0000005a4d4d7220 */ /* 0x000fe20000400000 */
[----:B------:R-:W-:Y:S01]  /*6330*/  F2FP.BF16.F32.PACK_AB R67, RZ, R67 ;  /* 0x00000043ff43723e */ /* 0x000fe200000010ff */
[----:B------:R-:W-:Y:S01]  /*6340*/  @P1 STG.E.U16 desc[UR36][R8.64+0x10], R62 ;  /* 0x0000103e08001986 */ /* 0x000fe2000c101524 */
[----:B------:R-:W-:Y:S01]  /*6350*/  F2FP.BF16.F32.PACK_AB R68, RZ, R68 ;  /* 0x00000044ff44723e */ /* 0x000fe200000010ff */
[-C--:B------:R-:W-:Y:S01]  /*6360*/  FMUL R78, R78, R90.reuse ;  /* 0x0000005a4e4e7220 */ /* 0x080fe20000400000 */
[----:B------:R-:W-:Y:S01]  /*6370*/  ISETP.GT.AND P1, PT, R4, 0x19, PT ;  /* 0x000000190400780c */ /* 0x000fe20003f24270 */
[----:B------:R-:W-:Y:S01]  /*6380*/  @P0 STG.E.U16 desc[UR36][R8.64+0x12], R63 ;  /* 0x0000123f08000986 */ /* 0x000fe2000c101524 */
[----:B------:R-:W-:Y:S01]  /*6390*/  ISETP.GT.AND P0, PT, R3, RZ, P3 ;  /* 0x000000ff0300720c */ /* 0x000fe20001f04270 */
[-C--:B------:R-:W-:Y:S01]  /*63a0*/  FMUL R79, R79, R90.reuse ;  /* 0x0000005a4f4f7220 */ /* 0x080fe20000400000 */
[----:B------:R-:W-:Y:S01]  /*63b0*/  F2FP.BF16.F32.PACK_AB R69, RZ, R69 ;  /* 0x00000045ff45723e */ /* 0x000fe200000010ff */
[----:B------:R-:W-:Y:S01]  /*63c0*/  FMUL R80, R80, R90 ;  /* 0x0000005a50507220 */ /* 0x000fe20000400000 */
[----:B------:R-:W-:Y:S01]  /*63d0*/  F2FP.BF16.F32.PACK_AB R70, RZ, R70 ;  /* 0x00000046ff46723e */ /* 0x000fe200000010ff */
        /* <DEDUP_REMOVED lines=8> */
[----:B------:R-:W-:Y:S01]  /*6460*/  @P0 STG.E.U16 desc[UR36][R10.64+0x20], R64 ;  /* 0x000020400a000986 */ /* 0x000fe2000c101524 */
[----:B------:R-:W-:Y:S01]  /*6470*/  ISETP.GT.AND P0, PT, R3, RZ, P2 ;  /* 0x000000ff0300720c */ /* 0x000fe20001704270 */
[-C--:B------:R-:W-:Y:S01]  /*6480*/  FMUL R85, R85, R90.reuse ;  /* 0x0000005a55557220 */ /* 0x080fe20000400000 */
[----:B------:R-:W-:Y:S01]  /*6490*/  F2FP.BF16.F32.PACK_AB R75, RZ, R75 ;  /* 0x0000004bff4b723e */ /* 0x000fe200000010ff */
[-C--:B------:R-:W-:Y:S01]  /*64a0*/  FMUL R86, R86, R90.reuse ;  /* 0x0000005a56567220 */ /* 0x080fe20000400000 */
[----:B------:R-:W-:Y:S01]  /*64b0*/  ISETP.GT.AND P5, PT, R4, 0x28, PT ;  /* 0x000000280400780c */ /* 0x000fe20003fa4270 */
[----:B------:R-:W-:Y:S01]  /*64c0*/  FMUL R87, R87, R90 ;  /* 0x0000005a57577220 */ /* 0x000fe20000400000 */
[----:B------:R-:W-:Y:S01]  /*64d0*/  F2FP.BF16.F32.PACK_AB R76, RZ, R76 ;  /* 0x0000004cff4c723e */ /* 0x000fe200000010ff */
[-C--:B------:R-:W-:Y:S01]  /*64e0*/  FMUL R24, R24, R90.reuse ;  /* 0x0000005a18187220 */ /* 0x080fe20000400000 */
[----:B------:R-:W-:Y:S01]  /*64f0*/  ISETP.GT.AND P4, PT, R4, 0x29, PT ;  /* 0x000000290400780c */ /* 0x000fe20003f84270 */
[-C--:B------:R-:W-:Y:S01]  /*6500*/  FMUL R25, R25, R90.reuse ;  /* 0x0000005a19197220 */ /* 0x080fe20000400000 */
[----:B------:R-:W-:Y:S01]  /*6510*/  F2FP.BF16.F32.PACK_AB R77, RZ, R77 ;  /* 0x0000004dff4d723e */ /* 0x000fe200000010ff */
[----:B------:R-:W-:Y:S01]  /*6520*/  FMUL R26, R26, R90 ;  /* 0x0000005a1a1a7220 */ /* 0x000fe20000400000 */
[----:B------:R-:W-:Y:S01]  /*6530*/  F2FP.BF16.F32.PACK_AB R78, RZ, R78 ;  /* 0x0000004eff4e723e */ /* 0x000fe200000010ff */
[----:B------:R-:W-:Y:S01]  /*6540*/  @P0 STG.E.U16 desc[UR36][R10.64+0x22], R65 ;  /* 0x000022410a000986 */ /* 0x000fe2000c101524 */
[----:B------:R-:W-:Y:S01]  /*6550*/  ISETP.GT.AND P0, PT, R3, 0x8, P3 ;  /* 0x000000080300780c */ /* 0x000fe20001f04270 */
[-C--:B------:R-:W-:Y:S01]  /*6560*/  FMUL R27, R27, R90.reuse ;  /* 0x0000005a1b1b7220 */ /* 0x080fe20000400000 */
[----:B------:R-:W-:Y:S01]  /*6570*/  F2FP.BF16.F32.PACK_AB R79, RZ, R79 ;  /* 0x0000004fff4f723e */ /* 0x000fe200000010ff */
[-C--:B------:R-:W-:Y:S01]  /*6580*/  FMUL R28, R28, R90.reuse ;  /* 0x0000005a1c1c7220 */ /* 0x080fe20000400000 */
[----:B------:R-:W-:Y:S01]  /*6590*/  ISETP.GT.AND P3, PT, R4, 0x30, PT ;  /* 0x000000300400780c */ /* 0x000fe20003f64270 */
        /* <DEDUP_REMOVED lines=8> */
[----:B------:R-:W-:Y:S01]  /*6620*/  @P0 STG.E.U16 desc[UR36][R8.64+0x20], R66 ;  /* 0x0000204208000986 */ /* 0x000fe2000c101524 */
[----:B------:R-:W-:Y:S01]  /*6630*/  ISETP.GT.AND P0, PT, R3, 0x8, P2 ;  /* 0x000000080300780c */ /* 0x000fe20001704270 */
[-C--:B------:R-:W-:Y:S01]  /*6640*/  FMUL R33, R33, R90.reuse ;  /* 0x0000005a21217220 */ /* 0x080fe20000400000 */
[----:B------:R-:W-:Y:S01]  /*6650*/  ISETP.GT.AND P2, PT, R4, 0x18, PT ;  /* 0x000000180400780c */ /* 0x000fe20003f44270 */
[----:B------:R-:W-:Y:S01]  /*6660*/  FMUL R34, R34, R90 ;  /* 0x0000005a22227220 */ /* 0x000fe20000400000 */
[----:B------:R-:W-:Y:S01]  /*6670*/  F2FP.BF16.F32.PACK_AB R84, RZ, R84 ;  /* 0x00000054ff54723e */ /* 0x000fe200000010ff */
[-C--:B------:R-:W-:Y:S01]  /*6680*/  FMUL R35, R35, R90.reuse ;  /* 0x0000005a23237220 */ /* 0x080fe20000400000 */
[----:B------:R-:W-:Y:S01]  /*6690*/  P2R R5, PR, RZ, 0x20 ;  /* 0x00000020ff057803 */ /* 0x000fe20000000000 */
[-C--:B------:R-:W-:Y:S01]  /*66a0*/  FMUL R36, R36, R90.reuse ;  /* 0x0000005a24247220 */ /* 0x080fe20000400000 */
[----:B------:R-:W-:Y:S01]  /*66b0*/  F2FP.BF16.F32.PACK_AB R85, RZ, R85 ;  /* 0x00000055ff55723e */ /* 0x000fe200000010ff */
[----:B------:R-:W-:Y:S01]  /*66c0*/  FMUL R37, R37, R90 ;  /* 0x0000005a25257220 */ /* 0x000fe20000400000 */
[----:B------:R-:W-:Y:S01]  /*66d0*/  F2FP.BF16.F32.PACK_AB R86, RZ, R86 ;  /* 0x00000056ff56723e */ /* 0x000fe200000010ff */
[-C--:B------:R-:W-:Y:S01]  /*66e0*/  FMUL R38, R38, R90.reuse ;  /* 0x0000005a26267220 */ /* 0x080fe20000400000 */
[----:B------:R-:W-:Y:S01]  /*66f0*/  F2FP.BF16.F32.PACK_AB R87, RZ, R87 ;  /* 0x00000057ff57723e */ /* 0x000fe200000010ff */
[----:B------:R-:W-:Y:S01]  /*6700*/  @P0 STG.E.U16 desc[UR36][R8.64+0x22], R67 ;  /* 0x0000224308000986 */ /* 0x000fe2000c101524 */
[----:B------:R-:W-:Y:S01]  /*6710*/  ISETP.GT.AND P0, PT, R3, RZ, P2 ;  /* 0x000000ff0300720c */ /* 0x000fe20001704270 */
        /* <DEDUP_REMOVED lines=36> */
[----:B------:R-:W-:Y:S01]  /*6960*/  FMUL R55, R55, R90 ;  /* 0x0000005a37377220 */ /* 0x000fe20000400000 */
[----:B------:R-:W-:-:S02]  /*6970*/  F2FP.BF16.F32.PACK_AB R39, RZ, R39 ;  /* 0x00000027ff27723e */ /* 0x000fc400000010ff */
[----:B------:R-:W-:Y:S01]  /*6980*/  F2FP.BF16.F32.PACK_AB R40, RZ, R40 ;  /* 0x00000028ff28723e */ /* 0x000fe200000010ff */
[----:B------:R-:W-:Y:S01]  /*6990*/  @P0 STG.E.U16 desc[UR36][R8.64+0x30], R70 ;  /* 0x0000304608000986 */ /* 0x000fe2000c101524 */
[----:B------:R-:W-:Y:S02]  /*69a0*/  ISETP.GT.AND P0, PT, R3, 0x8, P1 ;  /* 0x000000080300780c */ /* 0x000fe40000f04270 */
[----:B------:R-:W-:Y:S02]  /*69b0*/  ISETP.GT.AND P1, PT, R4, 0x21, PT ;  /* 0x000000210400780c */ /* 0x000fe40003f24270 */
[----:B------:R-:W-:Y:S02]  /*69c0*/  F2FP.BF16.F32.PACK_AB R41, RZ, R41 ;  /* 0x00000029ff29723e */ /* 0x000fe400000010ff */
[----:B------:R-:W-:Y:S02]  /*69d0*/  F2FP.BF16.F32.PACK_AB R42, RZ, R42 ;  /* 0x0000002aff2a723e */ /* 0x000fe400000010ff */
[----:B------:R-:W-:-:S02]  /*69e0*/  F2FP.BF16.F32.PACK_AB R43, RZ, R43 ;  /* 0x0000002bff2b723e */ /* 0x000fc400000010ff */
[----:B------:R-:W-:Y:S02]  /*69f0*/  F2FP.BF16.F32.PACK_AB R44, RZ, R44 ;  /* 0x0000002cff2c723e */ /* 0x000fe400000010ff */
[----:B------:R-:W-:Y:S01]  /*6a00*/  F2FP.BF16.F32.PACK_AB R45, RZ, R45 ;  /* 0x0000002dff2d723e */ /* 0x000fe200000010ff */
[----:B------:R-:W-:Y:S01]  /*6a10*/  @P0 STG.E.U16 desc[UR36][R8.64+0x32], R71 ;  /* 0x0000324708000986 */ /* 0x000fe2000c101524 */
[----:B------:R-:W-:Y:S02]  /*6a20*/  ISETP.GT.AND P0, PT, R3, RZ, P2 ;  /* 0x000000ff0300720c */ /* 0x000fe40001704270 */
[----:B------:R-:W-:Y:S02]  /*6a30*/  F2FP.BF16.F32.PACK_AB R46, RZ, R46 ;  /* 0x0000002eff2e723e */ /* 0x000fe400000010ff */
[----:B------:R-:W-:Y:S02]  /*6a40*/  F2FP.BF16.F32.PACK_AB R47, RZ, R47 ;  /* 0x0000002fff2f723e */ /* 0x000fe400000010ff */
[----:B------:R-:W-:-:S02]  /*6a50*/  F2FP.BF16.F32.PACK_AB R48, RZ, R48 ;  /* 0x00000030ff30723e */ /* 0x000fc400000010ff */
[----:B------:R-:W-:Y:S02]  /*6a60*/  F2FP.BF16.F32.PACK_AB R49, RZ, R49 ;  /* 0x00000031ff31723e */ /* 0x000fe400000010ff */
[----:B------:R-:W-:Y:S02]  /*6a70*/  F2FP.BF16.F32.PACK_AB R50, RZ, R50 ;  /* 0x00000032ff32723e */ /* 0x000fe400000010ff */
[----:B------:R-:W-:Y:S01]  /*6a80*/  F2FP.BF16.F32.PACK_AB R51, RZ, R51 ;  /* 0x00000033ff33723e */ /* 0x000fe200000010ff */
[----:B------:R-:W-:Y:S01]  /*6a90*/  @P0 STG.E.U16 desc[UR36][R10.64+0x40], R72 ;  /* 0x000040480a000986 */ /* 0x000fe2000c101524 */
[----:B------:R-:W-:Y:S02]  /*6aa0*/  ISETP.GT.AND P0, PT, R3, RZ, P1 ;  /* 0x000000ff0300720c */ /* 0x000fe40000f04270 */
[----:B------:R-:W-:Y:S02]  /*6ab0*/  F2FP.BF16.F32.PACK_AB R52, RZ, R52 ;  /* 0x00000034ff34723e */ /* 0x000fe400000010ff */
[----:B------:R-:W-:-:S02]  /*6ac0*/  F2FP.BF16.F32.PACK_AB R53, RZ, R53 ;  /* 0x00000035ff35723e */ /* 0x000fc400000010ff */
[----:B------:R-:W-:Y:S02]  /*6ad0*/  F2FP.BF16.F32.PACK_AB R54, RZ, R54 ;  /* 0x00000036ff36723e */ /* 0x000fe400000010ff */
[----:B------:R-:W-:-:S05]  /*6ae0*/  F2FP.BF16.F32.PACK_AB R55, RZ, R55 ;  /* 0x00000037ff37723e */ /* 0x000fca00000010ff */
[----:B------:R-:W-:Y:S01]  /*6af0*/  @P0 STG.E.U16 desc[UR36][R10.64+0x42], R73 ;  /* 0x000042490a000986 */ /* 0x000fe2000c101524 */
[----:B------:R-:W-:Y:S02]  /*6b00*/  ISETP.GT.AND P0, PT, R3, 0x8, P2 ;  /* 0x000000080300780c */ /* 0x000fe40001704270 */
[----:B------:R-:W-:-:S11]  /*6b10*/  ISETP.GT.AND P2, PT, R4, 0x38, PT ;  /* 0x000000380400780c */ /* 0x000fd60003f44270 */
[----:B------:R-:W-:Y:S01]  /*6b20*/  @P0 STG.E.U16 desc[UR36][R8.64+0x40], R74 ;  /* 0x0000404a08000986 */ /* 0x000fe2000c101524 */
[----:B------:R-:W-:-:S13]  /*6b30*/  ISETP.GT.AND P0, PT, R3, 0x8, P1 ;  /* 0x000000080300780c */ /* 0x000fda0000f04270 */
[----:B------:R-:W-:Y:S01]  /*6b40*/  @P0 STG.E.U16 desc[UR36][R8.64+0x42], R75 ;  /* 0x0000424b08000986 */ /* 0x000fe2000c101524 */
[----:B------:R-:W-:-:S13]  /*6b50*/  ISETP.GT.AND P0, PT, R3, RZ, P5 ;  /* 0x000000ff0300720c */ /* 0x000fda0002f04270 */
[----:B------:R-:W-:Y:S01]  /*6b60*/  @P0 STG.E.U16 desc[UR36][R10.64+0x50], R76 ;  /* 0x0000504c0a000986 */ /* 0x000fe2000c101524 */
[----:B------:R-:W-:-:S13]  /*6b70*/  ISETP.GT.AND P0, PT, R3, RZ, P4 ;  /* 0x000000ff0300720c */ /* 0x000fda0002704270 */
[----:B------:R-:W-:Y:S01]  /*6b80*/  @P0 STG.E.U16 desc[UR36][R10.64+0x52], R77 ;  /* 0x0000524d0a000986 */ /* 0x000fe2000c101524 */
[----:B------:R-:W-:-:S13]  /*6b90*/  ISETP.GT.AND P0, PT, R3, 0x8, P5 ;  /* 0x000000080300780c */ /* 0x000fda0002f04270 */
[----:B------:R-:W-:Y:S01]  /*6ba0*/  @P0 STG.E.U16 desc[UR36][R8.64+0x50], R78 ;  /* 0x0000504e08000986 */ /* 0x000fe2000c101524 */
[----:B------:R-:W-:-:S13]  /*6bb0*/  ISETP.GT.AND P0, PT, R3, 0x8, P4 ;  /* 0x000000080300780c */ /* 0x000fda0002704270 */
[----:B------:R-:W-:Y:S01]  /*6bc0*/  @P0 STG.E.U16 desc[UR36][R8.64+0x52], R79 ;  /* 0x0000524f08000986 */ /* 0x000fe2000c101524 */
[----:B------:R-:W-:-:S13]  /*6bd0*/  ISETP.GT.AND P0, PT, R3, RZ, P3 ;  /* 0x000000ff0300720c */ /* 0x000fda0001f04270 */
[----:B------:R-:W-:Y:S01]  /*6be0*/  @P0 STG.E.U16 desc[UR36][R10.64+0x60], R80 ;  /* 0x000060500a000986 */ /* 0x000fe2000c101524 */
[----:B------:R-:W-:-:S04]  /*6bf0*/  ISETP.GT.AND P0, PT, R4, 0x31, PT ;  /* 0x000000310400780c */ /* 0x000fc80003f04270 */
[----:B------:R-:W-:-:S13]  /*6c00*/  ISETP.GT.AND P1, PT, R3, RZ, P0 ;  /* 0x000000ff0300720c */ /* 0x000fda0000724270 */
[----:B------:R-:W-:Y:S01]  /*6c10*/  @P1 STG.E.U16 desc[UR36][R10.64+0x62], R81 ;  /* 0x000062510a001986 */ /* 0x000fe2000c101524 */
[----:B------:R-:W-:-:S13]  /*6c20*/  ISETP.GT.AND P1, PT, R3, 0x8, P3 ;  /* 0x000000080300780c */ /* 0x000fda0001f24270 */
[----:B------:R-:W-:Y:S01]  /*6c30*/  @P1 STG.E.U16 desc[UR36][R8.64+0x60], R82 ;  /* 0x0000605208001986 */ /* 0x000fe2000c101524 */
[----:B------:R-:W-:-:S13]  /*6c40*/  ISETP.GT.AND P1, PT, R3, 0x8, P0 ;  /* 0x000000080300780c */ /* 0x000fda0000724270 */
[----:B------:R-:W-:Y:S01]  /*6c50*/  @P1 STG.E.U16 desc[UR36][R8.64+0x62], R83 ;  /* 0x0000625308001986 */ /* 0x000fe2000c101524 */
[----:B------:R-:W-:-:S05]  /*6c60*/  IADD3 R14, P1, R23, R8, RZ ;  /* 0x00000008170e7210 */ /* 0x000fca0007f3e0ff */
[----:B------:R-:W-:Y:S01]  /*6c70*/  IMAD.X R15, R13, 0x1, R9, P1 ;  /* 0x000000010d0f7824 */ /* 0x000fe200008e0609 */
[----:B------:R-:W-:-:S13]  /*6c80*/  ISETP.GT.AND P1, PT, R3, RZ, P2 ;  /* 0x000000ff0300720c */ /* 0x000fda0001724270 */
[----:B------:R-:W-:Y:S01]  /*6c90*/  @P1 STG.E.U16 desc[UR36][R10.64+0x70], R84 ;  /* 0x000070540a001986 */ /* 0x000fe2000c101524 */
[----:B------:R-:W-:-:S05]  /*6ca0*/  IADD3 R20, P1, R23, R8, RZ ;  /* 0x0000000817147210 */ /* 0x000fca0007f3e0ff */
[----:B------:R-:W-:Y:S01]  /*6cb0*/  IMAD.X R21, R13, 0x1, R9, P1 ;  /* 0x000000010d157824 */ /* 0x000fe200008e0609 */
[----:B------:R-:W-:-:S05]  /*6cc0*/  IADD3 R12, P1, R23, R10, RZ ;  /* 0x0000000a170c7210 */ /* 0x000fca0007f3e0ff */
[----:B------:R-:W-:Y:S01]  /*6cd0*/  IMAD.X R13, R13, 0x1, R11, P1 ;  /* 0x000000010d0d7824 */ /* 0x000fe200008e060b */
[----:B------:R-:W-:-:S04]  /*6ce0*/  ISETP.GT.AND P1, PT, R4, 0x39, PT ;  /* 0x000000390400780c */ /* 0x000fc80003f24270 */
[----:B------:R-:W-:-:S13]  /*6cf0*/  ISETP.GT.AND P5, PT, R3, RZ, P1 ;  /* 0x000000ff0300720c */ /* 0x000fda0000fa4270 */
[----:B------:R-:W-:Y:S01]  /*6d00*/  @P5 STG.E.U16 desc[UR36][R10.64+0x72], R85 ;  /* 0x000072550a005986 */ /* 0x000fe2000c101524 */
[----:B------:R-:W-:-:S13]  /*6d10*/  ISETP.GT.AND P5, PT, R3, 0x8, P2 ;  /* 0x000000080300780c */ /* 0x000fda00017a4270 */
[----:B------:R-:W-:Y:S01]  /*6d20*/  @P5 STG.E.U16 desc[UR36][R8.64+0x70], R86 ;  /* 0x0000705608005986 */ /* 0x000fe2000c101524 */
[----:B------:R-:W-:-:S13]  /*6d30*/  ISETP.GT.AND P5, PT, R3, 0x8, P1 ;  /* 0x000000080300780c */ /* 0x000fda0000fa4270 */
[----:B------:R0:W-:Y:S01]  /*6d40*/  @P5 STG.E.U16 desc[UR36][R8.64+0x72], R87 ;  /* 0x0000725708005986 */ /* 0x0001e2000c101524 */
[C---:B------:R-:W-:Y:S02]  /*6d50*/  ISETP.GT.AND P5, PT, R3.reuse, 0x80, P6 ;  /* 0x000000800300780c */ /* 0x040fe400037a4270 */
[----:B------:R-:W-:-:S11]  /*6d60*/  ISETP.GT.AND P6, PT, R3, 0x88, P6 ;  /* 0x000000880300780c */ /* 0x000fd600037c4270 */
[----:B------:R-:W-:Y:S01]  /*6d70*/  @P5 STG.E.U16 desc[UR36][R12.64], R24 ;  /* 0x000000180c005986 */ /* 0x000fe2000c101524 */
[----:B------:R-:W-:-:S04]  /*6d80*/  ISETP.GT.AND P5, PT, R4, 0x1, PT ;  /* 0x000000010400780c */ /* 0x000fc80003fa4270 */
[----:B------:R-:W-:-:S13]  /*6d90*/  ISETP.GT.AND P5, PT, R3, 0x80, P5 ;  /* 0x000000800300780c */ /* 0x000fda0002fa4270 */
[----:B0-----:R-:W-:Y:S02]  /*6da0*/  @P5 IMAD.MOV.U32 R8, RZ, RZ, R12 ;  /* 0x000000ffff085224 */ /* 0x001fe400078e000c */
[----:B------:R-:W-:-:S05]  /*6db0*/  @P5 IMAD.MOV.U32 R9, RZ, RZ, R13 ;  /* 0x000000ffff095224 */ /* 0x000fca00078e000d */
[----:B------:R0:W-:Y:S01]  /*6dc0*/  @P5 STG.E.U16 desc[UR36][R8.64+0x2], R25 ;  /* 0x0000021908005986 */ /* 0x0001e2000c101524 */
[----:B------:R-:W-:-:S03]  /*6dd0*/  ISETP.NE.AND P5, PT, R5, RZ, PT ;  /* 0x000000ff0500720c */ /* 0x000fc60003fa5270 */
[----:B------:R-:W-:Y:S01]  /*6de0*/  @P6 STG.E.U16 desc[UR36][R14.64], R26 ;  /* 0x0000001a0e006986 */ /* 0x000fe2000c101524 */
[----:B------:R-:W-:-:S04]  /*6df0*/  ISETP.GT.AND P6, PT, R4, 0x1, PT ;  /* 0x000000010400780c */ /* 0x000fc80003fc4270 */
[----:B------:R-:W-:-:S13]  /*6e00*/  ISETP.GT.AND P6, PT, R3, 0x88, P6 ;  /* 0x000000880300780c */ /* 0x000fda00037c4270 */
[----:B------:R-:W-:Y:S01]  /*6e10*/  @P6 STG.E.U16 desc[UR36][R20.64+0x2], R27 ;  /* 0x0000021b14006986 */ /* 0x000fe2000c101524 */
[----:B------:R-:W-:-:S04]  /*6e20*/  ISETP.GT.AND P6, PT, R4, 0x8, PT ;  /* 0x000000080400780c */ /* 0x000fc80003fc4270 */
[----:B------:R-:W-:-:S13]  /*6e30*/  ISETP.GT.AND P6, PT, R3, 0x80, P6 ;  /* 0x000000800300780c */ /* 0x000fda00037c4270 */
[----:B0-----:R-:W-:Y:S02]  /*6e40*/  @P6 IMAD.MOV.U32 R8, RZ, RZ, R12 ;  /* 0x000000ffff086224 */ /* 0x001fe400078e000c */
[----:B------:R-:W-:-:S05]  /*6e50*/  @P6 IMAD.MOV.U32 R9, RZ, RZ, R13 ;  /* 0x000000ffff096224 */ /* 0x000fca00078e000d */
[----:B------:R0:W-:Y:S01]  /*6e60*/  @P6 STG.E.U16 desc[UR36][R8.64+0x10], R28 ;  /* 0x0000101c08006986 */ /* 0x0001e2000c101524 */
[----:B------:R-:W-:-:S04]  /*6e70*/  ISETP.GT.AND P6, PT, R4, 0x9, PT ;  /* 0x000000090400780c */ /* 0x000fc80003fc4270 */
[----:B------:R-:W-:-:S13]  /*6e80*/  ISETP.GT.AND P6, PT, R3, 0x80, P6 ;  /* 0x000000800300780c */ /* 0x000fda00037c4270 */
[----:B0-----:R-:W-:Y:S02]  /*6e90*/  @P6 IMAD.MOV.U32 R8, RZ, RZ, R12 ;  /* 0x000000ffff086224 */ /* 0x001fe400078e000c */
[----:B------:R-:W-:-:S05]  /*6ea0*/  @P6 IMAD.MOV.U32 R9, RZ, RZ, R13 ;  /* 0x000000ffff096224 */ /* 0x000fca00078e000d */
[----:B------:R0:W-:Y:S01]  /*6eb0*/  @P6 STG.E.U16 desc[UR36][R8.64+0x12], R29 ;  /* 0x0000121d08006986 */ /* 0x0001e2000c101524 */
[----:B------:R-:W-:-:S04]  /*6ec0*/  ISETP.GT.AND P6, PT, R4, 0x8, PT ;  /* 0x000000080400780c */ /* 0x000fc80003fc4270 */
[----:B------:R-:W-:-:S13]  /*6ed0*/  ISETP.GT.AND P6, PT, R3, 0x88, P6 ;  /* 0x000000880300780c */ /* 0x000fda00037c4270 */
        /* <DEDUP_REMOVED lines=45> */
[----:B------:R-:W-:Y:S01]  /*71b0*/  @P6 STG.E.U16 desc[UR36][R8.64+0x42], R41 ;  /* 0x0000422908006986 */ /* 0x000fe2000c101524 */
[----:B------:R-:W-:-:S04]  /*71c0*/  ISETP.GT.AND P6, PT, R4, 0x20, PT ;  /* 0x000000200400780c */ /* 0x000fc80003fc4270 */
[----:B------:R-:W-:-:S13]  /*71d0*/  ISETP.GT.AND P6, PT, R3, 0x88, P6 ;  /* 0x000000880300780c */ /* 0x000fda00037c4270 */
[----:B------:R-:W-:Y:S01]  /*71e0*/  @P6 STG.E.U16 desc[UR36][R6.64+0x40], R42 ;  /* 0x0000402a06006986 */ /* 0x000fe2000c101524 */
[----:B------:R-:W-:-:S04]  /*71f0*/  ISETP.GT.AND P6, PT, R4, 0x21, PT ;  /* 0x000000210400780c */ /* 0x000fc80003fc4270 */
[----:B------:R-:W-:-:S13]  /*7200*/  ISETP.GT.AND P6, PT, R3, 0x88, P6 ;  /* 0x000000880300780c */ /* 0x000fda00037c4270 */
[----:B------:R-:W-:Y:S02]  /*7210*/  @P6 IMAD.MOV.U32 R4, RZ, RZ, R6 ;  /* 0x000000ffff046224 */ /* 0x000fe400078e0006 */
[----:B------:R-:W-:-:S05]  /*7220*/  @P6 IMAD.MOV.U32 R5, RZ, RZ, R7 ;  /* 0x000000ffff056224 */ /* 0x000fca00078e0007 */
[----:B------:R0:W-:Y:S01]  /*7230*/  @P6 STG.E.U16 desc[UR36][R4.64+0x42], R43 ;  /* 0x0000422b04006986 */ /* 0x0001e2000c101524 */
[C---:B------:R-:W-:Y:S02]  /*7240*/  ISETP.GT.AND P6, PT, R3.reuse, 0x80, P5 ;  /* 0x000000800300780c */ /* 0x040fe40002fc4270 */
[----:B------:R-:W-:-:S11]  /*7250*/  ISETP.GT.AND P5, PT, R3, 0x88, P5 ;  /* 0x000000880300780c */ /* 0x000fd60002fa4270 */
[----:B0-----:R-:W-:Y:S02]  /*7260*/  @P6 IMAD.MOV.U32 R4, RZ, RZ, R12 ;  /* 0x000000ffff046224 */ /* 0x001fe400078e000c */
[----:B------:R-:W-:-:S05]  /*7270*/  @P6 IMAD.MOV.U32 R5, RZ, RZ, R13 ;  /* 0x000000ffff056224 */ /* 0x000fca00078e000d */
[----:B------:R0:W-:Y:S01]  /*7280*/  @P6 STG.E.U16 desc[UR36][R4.64+0x50], R44 ;  /* 0x0000502c04006986 */ /* 0x0001e2000c101524 */
[C---:B------:R-:W-:Y:S02]  /*7290*/  ISETP.GT.AND P6, PT, R3.reuse, 0x80, P4 ;  /* 0x000000800300780c */ /* 0x040fe400027c4270 */
[----:B------:R-:W-:-:S11]  /*72a0*/  ISETP.GT.AND P4, PT, R3, 0x88, P4 ;  /* 0x000000880300780c */ /* 0x000fd60002784270 */
[----:B0-----:R-:W-:Y:S02]  /*72b0*/  @P6 IMAD.MOV.U32 R4, RZ, RZ, R12 ;  /* 0x000000ffff046224 */ /* 0x001fe400078e000c */
[----:B------:R-:W-:-:S05]  /*72c0*/  @P6 IMAD.MOV.U32 R5, RZ, RZ, R13 ;  /* 0x000000ffff056224 */ /* 0x000fca00078e000d */
[----:B------:R0:W-:Y:S02]  /*72d0*/  @P6 STG.E.U16 desc[UR36][R4.64+0x52], R45 ;  /* 0x0000522d04006986 */ /* 0x0001e4000c101524 */
[----:B0-----:R-:W-:Y:S02]  /*72e0*/  @P5 IMAD.MOV.U32 R4, RZ, RZ, R6 ;  /* 0x000000ffff045224 */ /* 0x001fe400078e0006 */
[----:B------:R-:W-:-:S05]  /*72f0*/  @P5 IMAD.MOV.U32 R5, RZ, RZ, R7 ;  /* 0x000000ffff055224 */ /* 0x000fca00078e0007 */
[----:B------:R0:W-:Y:S01]  /*7300*/  @P5 STG.E.U16 desc[UR36][R4.64+0x50], R46 ;  /* 0x0000502e04005986 */ /* 0x0001e2000c101524 */
[C---:B------:R-:W-:Y:S02]  /*7310*/  ISETP.GT.AND P5, PT, R3.reuse, 0x80, P3 ;  /* 0x000000800300780c */ /* 0x040fe40001fa4270 */
[----:B------:R-:W-:Y:S01]  /*7320*/  ISETP.GT.AND P3, PT, R3, 0x88, P3 ;  /* 0x000000880300780c */ /* 0x000fe20001f64270 */
        /* <DEDUP_REMOVED lines=17> */
[----:B------:R0:W-:Y:S02]  /*7440*/  @P3 STG.E.U16 desc[UR36][R4.64+0x60], R50 ;  /* 0x0000603204003986 */ /* 0x0001e4000c101524 */
[----:B0-----:R-:W-:Y:S02]  /*7450*/  @P0 IMAD.MOV.U32 R4, RZ, RZ, R6 ;  /* 0x000000ffff040224 */ /* 0x001fe400078e0006 */
[----:B------:R-:W-:-:S05]  /*7460*/  @P0 IMAD.MOV.U32 R5, RZ, RZ, R7 ;  /* 0x000000ffff050224 */ /* 0x000fca00078e0007 */
[----:B------:R0:W-:Y:S02]  /*7470*/  @P0 STG.E.U16 desc[UR36][R4.64+0x62], R51 ;  /* 0x0000623304000986 */ /* 0x0001e4000c101524 */
[----:B0-----:R-:W-:Y:S02]  /*7480*/  @P5 IMAD.MOV.U32 R4, RZ, RZ, R12 ;  /* 0x000000ffff045224 */ /* 0x001fe400078e000c */
[----:B------:R-:W-:-:S05]  /*7490*/  @P5 IMAD.MOV.U32 R5, RZ, RZ, R13 ;  /* 0x000000ffff055224 */ /* 0x000fca00078e000d */
[----:B------:R0:W-:Y:S04]  /*74a0*/  @P5 STG.E.U16 desc[UR36][R4.64+0x70], R52 ;  /* 0x0000703404005986 */ /* 0x0001e8000c101524 */
[----:B------:R1:W-:Y:S01]  /*74b0*/  @P4 STG.E.U16 desc[UR36][R12.64+0x72], R53 ;  /* 0x000072350c004986 */ /* 0x0003e2000c101524 */
[----:B0-----:R-:W-:Y:S02]  /*74c0*/  @P2 IMAD.MOV.U32 R4, RZ, RZ, R6 ;  /* 0x000000ffff042224 */ /* 0x001fe400078e0006 */
[----:B------:R-:W-:-:S05]  /*74d0*/  @P2 IMAD.MOV.U32 R5, RZ, RZ, R7 ;  /* 0x000000ffff052224 */ /* 0x000fca00078e0007 */
[----:B------:R1:W-:Y:S04]  /*74e0*/  @P2 STG.E.U16 desc[UR36][R4.64+0x70], R54 ;  /* 0x0000703604002986 */ /* 0x0003e8000c101524 */
[----:B------:R1:W-:Y:S02]  /*74f0*/  @P1 STG.E.U16 desc[UR36][R6.64+0x72], R55 ;  /* 0x0000723706001986 */ /* 0x0003e4000c101524 */
.L_x_156:
[----:B------:R-:W-:Y:S05]  /*7500*/  BSYNC B0 ;  /* 0x0000000000007941 */ /* 0x000fea0003800000 */
.L_x_32:
[----:B------:R-:W-:Y:S01]  /*7510*/  IADD3 R16, P0, R16, UR38, RZ ;  /* 0x0000002610107c10 */ /* 0x000fe2000ff1e0ff */
[----:B------:R-:W-:Y:S01]  /*7520*/  ULDC.64 UR4, c[0x0][0x650] ;  /* 0x0001940000047ab9 */ /* 0x000fe20000000a00 */
[----:B------:R-:W-:Y:S01]  /*7530*/  PRMT R3, RZ, 0x7610, R3 ;  /* 0x00007610ff037816 */ /* 0x000fe20000000003 */
[----:B------:R-:W-:Y:S01]  /*7540*/  IMAD.MOV.U32 R103, RZ, RZ, -0x1 ;  /* 0xffffffffff677424 */ /* 0x000fe200078e00ff */
[----:B------:R-:W-:Y:S01]  /*7550*/  IADD3.X R17, R17, UR41, RZ, P0, !PT ;  /* 0x0000002911117c10 */ /* 0x000fe200087fe4ff */
[----:B------:R-:W-:Y:S01]  /*7560*/  IMAD.MOV.U32 R23, RZ, RZ, -0x1 ;  /* 0xffffffffff177424 */ /* 0x000fe200078e00ff */
[----:B------:R-:W-:-:S04]  /*7570*/  ISETP.GE.U32.AND P0, PT, R16, UR4, PT ;  /* 0x0000000410007c0c */ /* 0x000fc8000bf06070 */
[----:B------:R-:W-:-:S13]  /*7580*/  ISETP.GE.U32.AND.EX P0, PT, R17, UR5, PT, P0 ;  /* 0x0000000511007c0c */ /* 0x000fda000bf06100 */
[----:B------:R-:W-:Y:S05]  /*7590*/  @P0 BRA `(.L_x_157) ;  /* 0x00000004004c0947 */ /* 0x000fea0003800000 */
[----:B----4-:R-:W4:Y:S01]  /*75a0*/  LDC.64 R10, c[0x0][0x628] ;  /* 0x00018a00ff0a7b82 */ /* 0x010f220000000a00 */
[----:B01----:R-:W0:Y:S01]  /*75b0*/  S2R R12, SR_CTAID.X ;  /* 0x00000000000c7919 */ /* 0x003e220000002500 */
[----:B------:R-:W-:Y:S02]  /*75c0*/  IMAD.MOV.U32 R8, RZ, RZ, R16 ;  /* 0x000000ffff087224 */ /* 0x000fe400078e0010 */
[----:B------:R-:W-:Y:S01]  /*75d0*/  IMAD.MOV.U32 R9, RZ, RZ, R17 ;  /* 0x000000ffff097224 */ /* 0x000fe200078e0011 */
[----:B------:R-:W1:Y:S03]  /*75e0*/  S2R R20, SR_CTAID.Y ;  /* 0x0000000000147919 */ /* 0x000e660000002600 */
[----:B------:R-:W0:Y:S08]  /*75f0*/  LDC R0, c[0x0][0x630] ;  /* 0x00018c00ff007b82 */ /* 0x000e300000000800 */
[----:B------:R-:W0:Y:S01]  /*7600*/  LDC.64 R14, c[0x0][0x620] ;  /* 0x00018800ff0e7b82 */ /* 0x000e220000000a00 */
[----:B----4-:R-:W-:-:S04]  /*7610*/  ISETP.NE.U32.AND P0, PT, R10, RZ, PT ;  /* 0x000000ff0a00720c */ /* 0x010fc80003f05070 */
[----:B------:R-:W-:-:S13]  /*7620*/  ISETP.NE.AND.EX P0, PT, R11, RZ, PT, P0 ;  /* 0x000000ff0b00720c */ /* 0x000fda0003f05300 */
[----:B01----:R-:W-:Y:S05]  /*7630*/  @!P0 BRA `(.L_x_158) ;  /* 0x0000000000288947 */ /* 0x003fea0003800000 */
        /* <DEDUP_REMOVED lines=10> */
.L_x_158:
[-CC-:B------:R-:W-:Y:S01]  /*76e0*/  SHF.R.U64 R23, R8, R0.reuse, R9.reuse ;  /* 0x0000000008177219 */ /* 0x180fe20000001209 */
[----:B------:R-:W0:Y:S01]  /*76f0*/  LDC.64 R26, c[0x0][0x640] ;  /* 0x00019000ff1a7b82 */ /* 0x000e220000000a00 */
[----:B------:R-:W-:Y:S01]  /*7700*/  SHF.R.U32.HI R0, RZ, R0, R9 ;  /* 0x00000000ff007219 */ /* 0x000fe20000011609 */
[----:B------:R-:W-:Y:S01]  /*7710*/  ULDC UR4, c[0x0][0x150] ;  /* 0x0000540000047ab9 */ /* 0x000fe20000000800 */
[----:B------:R-:W-:Y:S02]  /*7720*/  IADD3 R3, P0, RZ, -R23, RZ ;  /* 0x80000017ff037210 */ /* 0x000fe40007f1e0ff */
[----:B------:R-:W-:-:S03]  /*7730*/  I2FP.F32.U32 R7, R12 ;  /* 0x0000000c00077245 */ /* 0x000fc60000201000 */
[----:B------:R-:W1:Y:S01]  /*7740*/  LDC R6, c[0x0][0x618] ;  /* 0x00018600ff067b82 */ /* 0x000e620000000800 */
[----:B------:R-:W-:Y:S02]  /*7750*/  IMAD.X R5, RZ, RZ, ~R0, P0 ;  /* 0x000000ffff057224 */ /* 0x000fe400000e0e00 */
[----:B------:R-:W-:Y:S01]  /*7760*/  FMUL R7, R7, UR4 ;  /* 0x0000000407077c20 */ /* 0x000fe20008400000 */
[----:B------:R-:W-:Y:S01]  /*7770*/  ULDC UR4, c[0x0][0x154] ;  /* 0x0000550000047ab9 */ /* 0x000fe20000000800 */
[-C--:B------:R-:W-:Y:S02]  /*7780*/  IMAD R0, R5, R14.reuse, RZ ;  /* 0x0000000e05007224 */ /* 0x080fe400078e02ff */
[C---:B------:R-:W-:Y:S01]  /*7790*/  IMAD.WIDE.U32 R4, R3.reuse, R14, R16 ;  /* 0x0000000e03047225 */ /* 0x040fe200078e0010 */
[----:B------:R-:W4:Y:S01]  /*77a0*/  LDC R11, c[0x0][0x608] ;  /* 0x00018200ff0b7b82 */ /* 0x000f220000000800 */
[----:B------:R-:W2:Y:S02]  /*77b0*/  F2I.U32.TRUNC.NTZ R7, R7 ;  /* 0x0000000700077305 */ /* 0x000ea4000020f000 */
[----:B------:R-:W-:-:S04]  /*77c0*/  IMAD R3, R3, R15, R0 ;  /* 0x0000000f03037224 */ /* 0x000fc800078e0200 */
[----:B------:R-:W-:Y:S01]  /*77d0*/  IMAD.IADD R3, R5, 0x1, R3 ;  /* 0x0000000105037824 */ /* 0x000fe200078e0203 */
[----:B------:R-:W3:Y:S01]  /*77e0*/  LDC R8, c[0x0][0x658] ;  /* 0x00019600ff087b82 */ /* 0x000ee20000000800 */
[----:B------:R-:W-:Y:S02]  /*77f0*/  I2FP.F32.U32 R5, R20 ;  /* 0x0000001400057245 */ /* 0x000fe40000201000 */
[----:B0-----:R-:W-:-:S04]  /*7800*/  ISETP.NE.U32.AND P0, PT, R26, RZ, PT ;  /* 0x000000ff1a00720c */ /* 0x001fc80003f05070 */
[----:B------:R-:W-:Y:S01]  /*7810*/  ISETP.NE.AND.EX P0, PT, R27, RZ, PT, P0 ;  /* 0x000000ff1b00720c */ /* 0x000fe20003f05300 */
[----:B------:R-:W0:Y:S01]  /*7820*/  LDC R9, c[0x0][0x144] ;  /* 0x00005100ff097b82 */ /* 0x000e220000000800 */
[-C--:B-1----:R-:W-:Y:S01]  /*7830*/  SHF.R.U32.HI R0, RZ, R6.reuse, R3 ;  /* 0x00000006ff007219 */ /* 0x082fe20000011603 */
[----:B--2---:R-:W-:Y:S01]  /*7840*/  IMAD.MOV R7, RZ, RZ, -R7 ;  /* 0x000000ffff077224 */ /* 0x004fe200078e0a07 */
[----:B------:R-:W-:Y:S01]  /*7850*/  SHF.R.U64 R13, R4, R6, R3 ;  /* 0x00000006040d7219 */ /* 0x000fe20000001203 */
[----:B------:R-:W-:-:S04]  /*7860*/  FMUL R6, R5, UR4 ;  /* 0x0000000405067c20 */ /* 0x000fc80008400000 */
[----:B------:R-:W1:Y:S01]  /*7870*/  LDC R21, c[0x0][0x148] ;  /* 0x00005200ff157b82 */ /* 0x000e620000000800 */
[-CC-:B----4-:R-:W-:Y:S02]  /*7880*/  SHF.R.U64 R10, R13, R11.reuse, R0.reuse ;  /* 0x0000000b0d0a7219 */ /* 0x190fe40000001200 */
[----:B------:R-:W-:Y:S02]  /*7890*/  SHF.R.U32.HI R3, RZ, R11, R0 ;  /* 0x0000000bff037219 */ /* 0x000fe40000011600 */
[----:B------:R2:W4:Y:S03]  /*78a0*/  F2I.U32.TRUNC.NTZ R0, R6 ;  /* 0x0000000600007305 */ /* 0x000526000020f000 */
[----:B------:R-:W1:Y:S01]  /*78b0*/  LDC R14, c[0x0][0x648] ;  /* 0x00019200ff0e7b82 */ /* 0x000e620000000800 */
[-CC-:B---3--:R-:W-:Y:S02]  /*78c0*/  SHF.R.U64 R15, R10, R8.reuse, R3.reuse ;  /* 0x000000080a0f7219 */ /* 0x188fe40000001203 */
[----:B------:R-:W-:-:S03]  /*78d0*/  SHF.R.U32.HI R5, RZ, R8, R3 ;  /* 0x00000008ff057219 */ /* 0x000fc60000011603 */
[----:B------:R-:W-:Y:S02]  /*78e0*/  IMAD.MOV.U32 R4, RZ, RZ, R15 ;  /* 0x000000ffff047224 */ /* 0x000fe400078e000f */
[----:B------:R-:W3:Y:S01]  /*78f0*/  LDC R24, c[0x0][0x638] ;  /* 0x00018e00ff187b82 */ /* 0x000ee20000000800 */
[----:B0-----:R-:W-:-:S07]  /*7900*/  IMAD R25, R9, R7, R12 ;  /* 0x0000000709197224 */ /* 0x001fce00078e020c */
[----:B------:R-:W0:Y:S08]  /*7910*/  LDC R28, c[0x0][0x610] ;  /* 0x00018400ff1c7b82 */ /* 0x000e300000000800 */
[----:B------:R-:W0:Y:S01]  /*7920*/  LDC R29, c[0x0][0x600] ;  /* 0x00018000ff1d7b82 */ /* 0x000e220000000800 */
[----:B--2-4-:R-:W-:Y:S05]  /*7930*/  @!P0 BRA `(.L_x_159) ;  /* 0x0000000000288947 */ /* 0x014fea0003800000 */
[----:B------:R-:W2:Y:S02]  /*7940*/  LDC R4, c[0x0][0x64c] ;  /* 0x00019300ff047b82 */ /* 0x000ea40000000800 */
[----:B--2---:R-:W-:-:S05]  /*7950*/  IADD3 R3, P0, R15, R4, RZ ;  /* 0x000000040f037210 */ /* 0x004fca0007f1e0ff */
        /* <DEDUP_REMOVED lines=8> */
.L_x_159:
[----:B------:R-:W-:Y:S02]  /*79e0*/  ISETP.NE.AND P0, PT, R2, 0x1, PT ;  /* 0x000000010200780c */ /* 0x000fe40003f05270 */
[----:B-1----:R-:W-:Y:S01]  /*79f0*/  SHF.R.U64 R3, R4, R14, R5 ;  /* 0x0000000e04037219 */ /* 0x002fe20000001205 */
[----:B------:R-:W-:Y:S01]  /*7a00*/  IMAD.MOV R5, RZ, RZ, -R0 ;  /* 0x000000ffff057224 */ /* 0x000fe200078e0a00 */
[----:B------:R-:W-:Y:S02]  /*7a10*/  LOP3.LUT R0, R10, R101, RZ, 0xc0, !PT ;  /* 0x000000650a007212 */ /* 0x000fe400078ec0ff */
[----:B------:R-:W-:Y:S01]  /*7a20*/  LOP3.LUT R6, R13, R100, RZ, 0xc0, !PT ;  /* 0x000000640d067212 */ /* 0x000fe200078ec0ff */
[----:B------:R-:W-:Y:S02]  /*7a30*/  IMAD.MOV R4, RZ, RZ, -R3 ;  /* 0x000000ffff047224 */ /* 0x000fe400078e0a03 */
[----:B------:R-:W-:Y:S02]  /*7a40*/  IMAD R0, R93, R3, R0 ;  /* 0x000000035d007224 */ /* 0x000fe400078e0200 */
[----:B---3--:R-:W-:-:S02]  /*7a50*/  IMAD R3, R4, R24, R15 ;  /* 0x0000001804037224 */ /* 0x008fc400078e020f */
[----:B------:R-:W-:Y:S02]  /*7a60*/  @P0 IMAD R25, R21, R5, R20 ;  /* 0x0000000515190224 */ /* 0x000fe400078e0214 */
[----:B0-----:R-:W-:Y:S02]  /*7a70*/  IMAD R5, R3, R29, R6 ;  /* 0x0000001d03057224 */ /* 0x001fe400078e0206 */
[----:B------:R-:W-:Y:S02]  /*7a80*/  IMAD R0, R0, R28, R25 ;  /* 0x0000001c00007224 */ /* 0x000fe400078e0219 */
[----:B------:R-:W-:-:S03]  /*7a90*/  IMAD.MOV.U32 R4, RZ, RZ, 0x1 ;  /* 0x00000001ff047424 */ /* 0x000fc600078e00ff */
[----:B------:R-:W-:Y:S02]  /*7aa0*/  SEL R103, R5, R0, !P0 ;  /* 0x0000000005677207 */ /* 0x000fe40004000000 */
[----:B------:R-:W-:Y:S02]  /*7ab0*/  PRMT R3, R4, 0x7610, R3 ;  /* 0x0000761004037816 */ /* 0x000fe40000000003 */
[----:B------:R-:W-:-:S07]  /*7ac0*/  SEL R0, R0, R5, !P0 ;  /* 0x0000000500007207 */ /* 0x000fce0004000000 */
.L_x_157:
[----:B------:R-:W-:Y:S01]  /*7ad0*/  UIADD3 UR42, UR43, UR42, URZ ;  /* 0x0000002a2b2a7290 */ /* 0x000fe2000fffe03f */
[----:B------:R-:W-:Y:S01]  /*7ae0*/  LOP3.LUT P0, RZ, R3, 0xff, RZ, 0xc0, !PT ;  /* 0x000000ff03ff7812 */ /* 0x000fe2000780c0ff */
[----:B------:R-:W-:Y:S02]  /*7af0*/  IMAD.MOV.U32 R111, RZ, RZ, R0 ;  /* 0x000000ffff6f7224 */ /* 0x000fe400078e0000 */
[----:B------:R-:W-:Y:S02]  /*7b00*/  USHF.R.U32.HI UR4, URZ, 0x1, UR42 ;  /* 0x000000013f047899 */ /* 0x000fe4000801162a */
[----:B------:R-:W-:Y:S02]  /*7b10*/  UISETP.GT.U32.AND UP1, UPT, UR42, 0x1, UPT ;  /* 0x000000012a00788c */ /* 0x000fe4000bf24070 */
[----:B------:R-:W-:Y:S02]  /*7b20*/  ULOP3.LUT UR4, UR4, 0x1, URZ, 0xc0, !UPT ;  /* 0x0000000104047892 */ /* 0x000fe4000f8ec03f */
[----:B------:R-:W-:-:S02]  /*7b30*/  UISETP.LT.U32.AND UP1, UPT, UR43, 0x2, UP1 ;  /* 0x000000022b00788c */ /* 0x000fc40008f21070 */
[----:B------:R-:W-:Y:S02]  /*7b40*/  UISETP.NE.U32.AND UP0, UPT, UR4, 0x1, UPT ;  /* 0x000000010400788c */ /* 0x000fe4000bf05070 */
[----:B------:R-:W-:Y:S02]  /*7b50*/  USEL UR5, URZ, 0x1, !UP1 ;  /* 0x000000013f057887 */ /* 0x000fe4000c800000 */
[----:B------:R-:W-:Y:S02]  /*7b60*/  UISETP.GT.U32.AND UP0, UPT, UR43, 0x1, !UP0 ;  /* 0x000000012b00788c */ /* 0x000fe4000c704070 */
[----:B------:R-:W-:Y:S02]  /*7b70*/  ULOP3.LUT UR42, UR42, 0x1, URZ, 0xc0, !UPT ;  /* 0x000000012a2a7892 */ /* 0x000fe4000f8ec03f */
[----:B------:R-:W-:-:S04]  /*7b80*/  USEL UR4, URZ, 0x1, !UP0 ;  /* 0x000000013f047887 */ /* 0x000fc8000c000000 */
[----:B------:R-:W-:Y:S01]  /*7b90*/  ULOP3.LUT UR40, UR4, UR40, UR5, 0x96, !UPT ;  /* 0x0000002804287292 */ /* 0x000fe2000f8e9605 */
[----:B------:R-:W-:Y:S11]  /*7ba0*/  @P0 BRA `(.L_x_160) ;  /* 0xffffff98003c0947 */ /* 0x000ff6000383ffff */
[----:B------:R-:W-:Y:S05]  /*7bb0*/  EXIT ;  /* 0x000000000000794d */ /* 0x000fea0003800000 */
.L_x_7:
        /* <DEDUP_REMOVED lines=26> */
.L_x_162:
[----:B------:R-:W0:Y:S01]  /*7d60*/  LDC.64 R28, c[0x0][0x640] ;  /* 0x00019000ff1c7b82 */ /* 0x000e220000000a00 */
[-CC-:B------:R-:W-:Y:S01]  /*7d70*/  SHF.R.U64 R22, R14, R6.reuse, R15.reuse ;  /* 0x000000060e167219 */ /* 0x180fe2000000120f */
[----:B------:R-:W-:Y:S01]  /*7d80*/  IMAD.MOV.U32 R30, RZ, RZ, 0x1 ;  /* 0x00000001ff1e7424 */ /* 0x000fe200078e00ff */
[----:B------:R-:W-:Y:S02]  /*7d90*/  SHF.R.U32.HI R6, RZ, R6, R15 ;  /* 0x00000006ff067219 */ /* 0x000fe4000001160f */
[----:B------:R-:W-:-:S03]  /*7da0*/  IADD3 R13, P0, RZ, -R22, RZ ;  /* 0x80000016ff0d7210 */ /* 0x000fc60007f1e0ff */
[----:B------:R-:W1:Y:S02]  /*7db0*/  LDC R12, c[0x0][0x618] ;  /* 0x00018600ff0c7b82 */ /* 0x000e640000000800 */
[----:B------:R-:W-:-:S04]  /*7dc0*/  IMAD.X R11, RZ, RZ, ~R6, P0 ;  /* 0x000000ffff0b7224 */ /* 0x000fc800000e0e06 */
[-C--:B------:R-:W-:Y:S02]  /*7dd0*/  IMAD R6, R11, R26.reuse, RZ ;  /* 0x0000001a0b067224 */ /* 0x080fe400078e02ff */
[----:B------:R-:W2:Y:S01]  /*7de0*/  LDC R14, c[0x0][0x608] ;  /* 0x00018200ff0e7b82 */ /* 0x000ea20000000800 */
[----:B------:R-:W-:-:S04]  /*7df0*/  IMAD.WIDE.U32 R10, R13, R26, R16 ;  /* 0x0000001a0d0a7225 */ /* 0x000fc800078e0010 */
[----:B------:R-:W-:-:S03]  /*7e00*/  IMAD R13, R13, R27, R6 ;  /* 0x0000001b0d0d7224 */ /* 0x000fc600078e0206 */
[----:B------:R-:W3:Y:S01]  /*7e10*/  LDC R25, c[0x0][0x658] ;  /* 0x00019600ff197b82 */ /* 0x000ee20000000800 */
[----:B------:R-:W-:Y:S01]  /*7e20*/  IMAD.IADD R11, R11, 0x1, R13 ;  /* 0x000000010b0b7824 */ /* 0x000fe200078e020d */
[----:B0-----:R-:W-:-:S04]  /*7e30*/  ISETP.NE.U32.AND P0, PT, R28, RZ, PT ;  /* 0x000000ff1c00720c */ /* 0x001fc80003f05070 */
[----:B------:R-:W-:Y:S02]  /*7e40*/  ISETP.NE.AND.EX P0, PT, R29, RZ, PT, P0 ;  /* 0x000000ff1d00720c */ /* 0x000fe40003f05300 */
[----:B------:R-:W0:Y:S01]  /*7e50*/  LDC R20, c[0x0][0x600] ;  /* 0x00018000ff147b82 */ /* 0x000e220000000800 */
[-CC-:B-1----:R-:W-:Y:S01]  /*7e60*/  SHF.R.U64 R8, R10, R12.reuse, R11.reuse ;  /* 0x0000000c0a087219 */ /* 0x182fe2000000120b */
[----:B------:R-:W-:Y:S01]  /*7e70*/  IMAD.MOV.U32 R10, RZ, RZ, -0x1 ;  /* 0xffffffffff0a7424 */ /* 0x000fe200078e00ff */
[----:B------:R-:W-:-:S05]  /*7e80*/  SHF.R.U32.HI R11, RZ, R12, R11 ;  /* 0x0000000cff0b7219 */ /* 0x000fca000001160b */
[----:B------:R-:W1:Y:S01]  /*7e90*/  LDC R26, c[0x0][0x648] ;  /* 0x00019200ff1a7b82 */ /* 0x000e620000000800 */
[-CC-:B--2---:R-:W-:Y:S02]  /*7ea0*/  SHF.R.U64 R21, R8, R14.reuse, R11.reuse ;  /* 0x0000000e08157219 */ /* 0x184fe4000000120b */
[----:B------:R-:W-:-:S05]  /*7eb0*/  SHF.R.U32.HI R6, RZ, R14, R11 ;  /* 0x0000000eff067219 */ /* 0x000fca000001160b */
[----:B------:R-:W2:Y:S01]  /*7ec0*/  LDC R27, c[0x0][0x638] ;  /* 0x00018e00ff1b7b82 */ /* 0x000ea20000000800 */
[-C--:B---3--:R-:W-:Y:S02]  /*7ed0*/  SHF.L.U32 R10, R10, R25.reuse, RZ ;  /* 0x000000190a0a7219 */ /* 0x088fe400000006ff */
[-CC-:B------:R-:W-:Y:S02]  /*7ee0*/  SHF.R.U64 R23, R21, R25.reuse, R6.reuse ;  /* 0x0000001915177219 */ /* 0x180fe40000001206 */
[----:B------:R-:W-:Y:S02]  /*7ef0*/  LOP3.LUT R32, RZ, R10, RZ, 0x33, !PT ;  /* 0x0000000aff207212 */ /* 0x000fe400078e33ff */
[----:B------:R-:W-:Y:S01]  /*7f00*/  SHF.R.U32.HI R11, RZ, R25, R6 ;  /* 0x00000019ff0b7219 */ /* 0x000fe20000011606 */
[----:B------:R-:W3:Y:S01]  /*7f10*/  LDC R31, c[0x0][0x610] ;  /* 0x00018400ff1f7b82 */ /* 0x000ee20000000800 */
[----:B------:R-:W-:Y:S01]  /*7f20*/  IMAD.MOV.U32 R10, RZ, RZ, R23 ;  /* 0x000000ffff0a7224 */ /* 0x000fe200078e0017 */
[----:B------:R-:W-:Y:S06]  /*7f30*/  @!P0 BRA `(.L_x_163) ;  /* 0x0000000000288947 */ /* 0x000fec0003800000 */
        /* <DEDUP_REMOVED lines=10> */
.L_x_163:
[----:B------:R-:W-:Y:S02]  /*7fe0*/  ISETP.NE.AND P0, PT, R2, 0x1, PT ;  /* 0x000000010200780c */ /* 0x000fe40003f05270 */
[----:B-1----:R-:W-:Y:S01]  /*7ff0*/  SHF.R.U64 R6, R10, R26, R11 ;  /* 0x0000001a0a067219 */ /* 0x002fe2000000120b */
[----:B0-----:R-:W-:Y:S01]  /*8000*/  VIADD R11, R20, 0xffffffff ;  /* 0xffffffff140b7836 */ /* 0x001fe20000000000 */
[----:B------:R-:W-:Y:S02]  /*8010*/  SHF.L.U32 R30, R30, R25, RZ ;  /* 0x000000191e1e7219 */ /* 0x000fe400000006ff */
[----:B------:R-:W-:Y:S01]  /*8020*/  LOP3.LUT R5, R21, R32, RZ, 0xc0, !PT ;  /* 0x0000002015057212 */ /* 0x000fe200078ec0ff */
[----:B------:R-:W-:-:S04]  /*8030*/  IMAD.MOV R10, RZ, RZ, -R6 ;  /* 0x000000ffff0a7224 */ /* 0x000fc800078e0a06 */
[----:B------:R-:W-:Y:S01]  /*8040*/  IMAD R6, R30, R6, R5 ;  /* 0x000000061e067224 */ /* 0x000fe200078e0205 */
[----:B------:R-:W-:Y:S01]  /*8050*/  LOP3.LUT R5, R8, R11, RZ, 0xc0, !PT ;  /* 0x0000000b08057212 */ /* 0x000fe200078ec0ff */
[----:B------:R-:W-:Y:S02]  /*8060*/  @P0 IMAD R7, R9, R24, R4 ;  /* 0x0000001809070224 */ /* 0x000fe400078e0204 */
[----:B--2---:R-:W-:Y:S02]  /*8070*/  IMAD R4, R10, R27, R23 ;  /* 0x0000001b0a047224 */ /* 0x004fe400078e0217 */
[----:B---3--:R-:W-:Y:S02]  /*8080*/  IMAD R7, R6, R31, R7 ;  /* 0x0000001f06077224 */ /* 0x008fe400078e0207 */
[----:B------:R-:W-:Y:S02]  /*8090*/  IMAD R4, R4, R20, R5 ;  /* 0x0000001404047224 */ /* 0x000fe400078e0205 */
[----:B------:R-:W-:-:S02]  /*80a0*/  IMAD.MOV.U32 R8, RZ, RZ, 0x1 ;  /* 0x00000001ff087424 */ /* 0x000fc400078e00ff */
[----:B------:R-:W-:Y:S01]  /*80b0*/  IMAD.MOV.U32 R6, RZ, RZ, R22 ;  /* 0x000000ffff067224 */ /* 0x000fe200078e0016 */
[----:B------:R-:W-:Y:S02]  /*80c0*/  SEL R20, R4, R7, !P0 ;  /* 0x0000000704147207 */ /* 0x000fe40004000000 */
[----:B------:R-:W-:-:S07]  /*80d0*/  SEL R21, R7, R4, !P0 ;  /* 0x0000000407157207 */ /* 0x000fce0004000000 */
.L_x_161:
[----:B------:R-:W-:-:S08]  /*80e0*/  NOP ;  /* 0x0000000000007918 */ /* 0x000fd00000000000 */
[----:B------:R-:W0:-:S00]  /*80f0*/  USETMAXREG.DEALLOC.CTAPOOL 0x28 ;  /* 0x00000028000079c8 */ /* 0x000e0000080e0500 */
[----:B0-----:R-:W-:-:S13]  /*8100*/  ISETP.NE.AND P0, PT, R3, RZ, PT ;  /* 0x000000ff0300720c */ /* 0x001fda0003f05270 */
[----:B------:R-:W-:Y:S05]  /*8110*/  @P0 EXIT ;  /* 0x000000000000094d */ /* 0x000fea0003800000 */
[----:B------:R-:W-:Y:S01]  /*8120*/  LOP3.LUT P0, RZ, R8, 0xff, RZ, 0xc0, !PT ;  /* 0x000000ff08ff7812 */ /* 0x000fe2000780c0ff */
[----:B------:R-:W-:Y:S02]  /*8130*/  IMAD.MOV.U32 R3, RZ, RZ, 0x1 ;  /* 0x00000001ff037424 */ /* 0x000fe400078e00ff */
[----:B------:R-:W-:-:S10]  /*8140*/  IMAD.MOV.U32 R8, RZ, RZ, RZ ;  /* 0x000000ffff087224 */ /* 0x000fd400078e00ff */
[----:B------:R-:W-:Y:S05]  /*8150*/  @!P0 BRA `(.L_x_164) ;  /* 0x0000000c005c8947 */ /* 0x000fea0003800000 */
[----:B------:R-:W0:Y:S01]  /*8160*/  LDC R3, c[0x0][0x28c] ;  /* 0x0000a300ff037b82 */ /* 0x000e220000000800 */
[----:B------:R-:W1:Y:S01]  /*8170*/  S2R R12, SR_CgaCtaId ;  /* 0x00000000000c7919 */ /* 0x000e620000008800 */
[----:B------:R-:W-:Y:S01]  /*8180*/  ULDC UR5, c[0x0][0x658] ;  /* 0x0001960000057ab9 */ /* 0x000fe20000000800 */
[----:B------:R-:W-:Y:S01]  /*8190*/  UMOV UR6, 0xffffffff ;  /* 0xffffffff00067882 */ /* 0x000fe20000000000 */
[----:B------:R-:W-:Y:S01]  /*81a0*/  BSSY B0, `(.L_x_164) ;  /* 0x00000d2000007945 */ /* 0x000fe20003800000 */
[----:B------:R-:W-:Y:S01]  /*81b0*/  USHF.L.U32 UR6, UR6, UR5, URZ ;  /* 0x0000000506067299 */ /* 0x000fe2000800063f */
[----:B------:R-:W-:Y:S01]  /*81c0*/  IMAD.MOV.U32 R10, RZ, RZ, 0x1 ;  /* 0x00000001ff0a7424 */ /* 0x000fe200078e00ff */
[----:B------:R-:W-:Y:S01]  /*81d0*/  LOP3.LUT R19, R18, 0x2, RZ, 0xfc, !PT ;  /* 0x0000000212137812 */ /* 0x000fe200078efcff */
[----:B------:R-:W-:Y:S01]  /*81e0*/  IMAD.MOV.U32 R8, RZ, RZ, RZ ;  /* 0x000000ffff087224 */ /* 0x000fe200078e00ff */
[----:B------:R-:W-:Y:S01]  /*81f0*/  ULDC UR4, c[0x0][0x600] ;  /* 0x0001800000047ab9 */ /* 0x000fe20000000800 */
[----:B------:R-:W-:Y:S01]  /*8200*/  UMOV UR7, 0x1 ;  /* 0x0000000100077882 */ /* 0x000fe20000000000 */
[----:B------:R-:W-:-:S02]  /*8210*/  UIADD3 UR4, UR4, -0x1, URZ ;  /* 0xffffffff04047890 */ /* 0x000fc4000fffe03f */
[----:B------:R-:W-:Y:S02]  /*8220*/  USHF.L.U32 UR5, UR7, UR5, URZ ;  /* 0x0000000507057299 */ /* 0x000fe4000800063f */
[----:B------:R-:W-:Y:S01]  /*8230*/  ULOP3.LUT UR6, URZ, UR6, URZ, 0x33, !UPT ;  /* 0x000000063f067292 */ /* 0x000fe2000f8e333f */
[----:B------:R-:W-:Y:S01]  /*8240*/  ULDC.64 UR30, c[0x0][0x198] ;  /* 0x00006600001e7ab9 */ /* 0x000fe20000000a00 */
[----:B0-----:R-:W-:-:S05]  /*8250*/  VIADD R3, R3, 0x7f ;  /* 0x0000007f03037836 */ /* 0x001fca0000000000 */
[----:B------:R-:W-:-:S04]  /*8260*/  SHF.R.S32.HI R4, RZ, 0x1f, R3 ;  /* 0x0000001fff047819 */ /* 0x000fc80000011403 */
[----:B------:R-:W-:Y:S01]  /*8270*/  LEA.HI R4, R4, R3, RZ, 0x7 ;  /* 0x0000000304047211 */ /* 0x000fe200078f38ff */
[C---:B-1----:R-:W-:Y:S02]  /*8280*/  IMAD.SHL.U32 R11, R12.reuse, 0x10, RZ ;  /* 0x000000100c0b7824 */ /* 0x042fe400078e00ff */
[----:B------:R-:W-:Y:S01]  /*8290*/  IMAD.SHL.U32 R12, R12, 0x400, RZ ;  /* 0x000004000c0c7824 */ /* 0x000fe200078e00ff */
[----:B------:R-:W-:Y:S01]  /*82a0*/  SHF.R.S32.HI R9, RZ, 0x7, R4 ;  /* 0x00000007ff097819 */ /* 0x000fe20000011404 */
[----:B------:R-:W-:Y:S01]  /*82b0*/  IMAD.MOV.U32 R3, RZ, RZ, 0x1 ;  /* 0x00000001ff037424 */ /* 0x000fe200078e00ff */
[----:B------:R-:W-:Y:S02]  /*82c0*/  LOP3.LUT R11, R11, 0x30, RZ, 0xc0, !PT ;  /* 0x000000300b0b7812 */ /* 0x000fe400078ec0ff */
[----:B------:R-:W-:Y:S01]  /*82d0*/  LOP3.LUT R12, R12, 0xc00, RZ, 0xc0, !PT ;  /* 0x00000c000c0c7812 */ /* 0x000fe200078ec0ff */
[----:B------:R-:W-:-:S07]  /*82e0*/  VIADD R13, R9, 0x1 ;  /* 0x00000001090d7836 */ /* 0x000fce0000000000 */
.L_x_175:
[----:B------:R-:W-:-:S03]  /*82f0*/  UMOV UR7, 0xffffffff ;  /* 0xffffffff00077882 */ /* 0x000fc60000000000 */
[----:B------:R-:W-:Y:S05]  /*8300*/  BRA.DIV UR7, `(.L_x_165) ;  /* 0x0000000e07907947 */ /* 0x000fea000b800000 */
[----:B------:R-:W-:-:S13]  /*8310*/  ELECT P6, URZ, PT ;  /* 0x00000000003f782f */ /* 0x000fda00038c0000 */
.L_x_184:
[----:B------:R-:W0:Y:S01]  /*8320*/  LDC R4, c[0x0][0x28c] ;  /* 0x0000a300ff047b82 */ /* 0x000e220000000800 */
[----:B------:R-:W-:Y:S01]  /*8330*/  BSSY B1, `(.L_x_166) ;  /* 0x0000044000017945 */ /* 0x000fe20003800000 */
[----:B0-----:R-:W-:-:S13]  /*8340*/  ISETP.LT.OR P6, PT, R4, 0x1, !P6 ;  /* 0x000000010400780c */ /* 0x001fda00077c1670 */
[----:B------:R-:W-:Y:S05]  /*8350*/  @P6 BRA `(.L_x_167) ;  /* 0x0000000400046947 */ /* 0x000fea0003800000 */
[----:B------:R-:W-:Y:S02]  /*8360*/  IMAD R20, R20, 0x40, R11 ;  /* 0x0000004014147824 */ /* 0x000fe400078e020b */
[----:B------:R-:W-:Y:S02]  /*8370*/  IMAD.SHL.U32 R21, R21, 0x100, RZ ;  /* 0x0000010015157824 */ /* 0x000fe400078e00ff */
[----:B------:R-:W-:Y:S02]  /*8380*/  IMAD.MOV.U32 R24, RZ, RZ, RZ ;  /* 0x000000ffff187224 */ /* 0x000fe400078e00ff */
[----:B------:R-:W-:Y:S02]  /*8390*/  IMAD.MOV.U32 R4, RZ, RZ, R13 ;  /* 0x000000ffff047224 */ /* 0x000fe400078e000d */
[----:B------:R-:W-:Y:S02]  /*83a0*/  IMAD.MOV.U32 R5, RZ, RZ, R3 ;  /* 0x000000ffff057224 */ /* 0x000fe400078e0003 */
[----:B------:R-:W-:-:S07]  /*83b0*/  IMAD.MOV.U32 R7, RZ, RZ, R8 ;  /* 0x000000ffff077224 */ /* 0x000fce00078e0008 */
.L_x_170:
[----:B------:R-:W0:Y:S01]  /*83c0*/  S2R R15, SR_CgaCtaId ;  /* 0x00000000000f7919 */ /* 0x000e220000008800 */
[----:B------:R-:W-:Y:S02]  /*83d0*/  MOV R14, 0x400 ;  /* 0x00000400000e7802 */ /* 0x000fe40000000f00 */
[----:B------:R-:W-:Y:S02]  /*83e0*/  ISETP.NE.AND P1, PT, R0, RZ, PT ;  /* 0x000000ff0000720c */ /* 0x000fe40003f25270 */
[----:B0-----:R-:W-:Y:S02]  /*83f0*/  LEA R22, R15, R14, 0x18 ;  /* 0x0000000e0f167211 */ /* 0x001fe400078ec0ff */
[----:B------:R-:W-:-:S09]  /*8400*/  SHF.L.U32 R14, R5, 0x1f, RZ ;  /* 0x0000001f050e7819 */ /* 0x000fd200000006ff */
[----:B------:R-:W0:Y:S01]  /*8410*/  @!P1 LDC R15, c[0x0][0x500] ;  /* 0x00014000ff0f9b82 */ /* 0x000e220000000800 */
[----:B------:R-:W-:-:S04]  /*8420*/  IMAD R23, R7, 0x8, R22 ;  /* 0x0000000807177824 */ /* 0x000fc800078e0216 */
[----:B------:R-:W1:Y:S02]  /*8430*/  SYNCS.PHASECHK.TRANS64.TRYWAIT P0, [R23+URZ+0x10], R14 ;  /* 0x0000100e170075a7 */ /* 0x000e64000800017f */
[----:B-1----:R-:W-:Y:S05]  /*8440*/  @!P0 BRA `(.L_x_168) ;  /* 0x0000000c00608947 */ /* 0x002fea0003800000 */
.L_x_185:
[----:B-1----:R-:W-:Y:S01]  /*8450*/  PRMT R14, R19, 0x9910, RZ ;  /* 0x00009910130e7816 */ /* 0x002fe200000000ff */
[----:B0-----:R0:W-:Y:S03]  /*8460*/  @!P1 SYNCS.ARRIVE.TRANS64 RZ, [R23+URZ], R15 ;  /* 0x0000000f17ff99a7 */ /* 0x0011e6000800003f */
[----:B------:R-:W-:-:S13]  /*8470*/  ISETP.NE.AND P0, PT, R14, 0x2, PT ;  /* 0x000000020e00780c */ /* 0x000fda0003f05270 */
[----:B0-----:R-:W-:Y:S05]  /*8480*/  @P0 BRA `(.L_x_169) ;  /* 0x0000000000040947 */ /* 0x001fea0003800000 */
[----:B------:R-:W-:Y:S01]  /*8490*/  BPT.TRAP 0x1 ;  /* 0x000000040000795c */ /* 0x000fe20000300000 */
.L_x_169:
[----:B------:R-:W-:Y:S01]  /*84a0*/  IMAD R14, R7, 0x10000, R22 ;  /* 0x00010000070e7824 */ /* 0x000fe200078e0216 */
[----:B------:R-:W-:Y:S01]  /*84b0*/  R2UR UR34, R24 ;  /* 0x00000000182272ca */ /* 0x000fe200000e0000 */
[----:B------:R-:W-:Y:S01]  /*84c0*/  VIADD R4, R4, 0xffffffff ;  /* 0xffffffff04047836 */ /* 0x000fe20000000000 */
[----:B------:R-:W-:Y:S01]  /*84d0*/  R2UR UR33, R23 ;  /* 0x00000000172172ca */ /* 0x000fe200000e0000 */
[----:B------:R-:W-:Y:S01]  /*84e0*/  UIADD3 UR14, UP0, UR30, 0xf0, URZ ;  /* 0x000000f01e0e7890 */ /* 0x000fe2000ff1e03f */
[----:B------:R-:W-:Y:S01]  /*84f0*/  R2UR UR24, R14 ;  /* 0x000000000e1872ca */ /* 0x000fe200000e0000 */
[----:B------:R-:W-:Y:S01]  /*8500*/  IMAD R14, R7, 0x2000, R12 ;  /* 0x00002000070e7824 */ /* 0x000fe200078e020c */
[----:B------:R-:W-:Y:S01]  /*8510*/  R2UR UR36, R6 ;  /* 0x00000000062472ca */ /* 0x000fe200000e0000 */
[----:B------:R-:W-:Y:S01]  /*8520*/  UIADD3 UR42, UP1, UR30, 0x1f0, URZ ;  /* 0x000001f01e2a7890 */ /* 0x000fe2000ff3e03f */
[----:B------:R-:W-:Y:S01]  /*8530*/  R2UR UR35, R21 ;  /* 0x00000000152372ca */ /* 0x000fe200000e0000 */
[----:B------:R-:W-:Y:S01]  /*8540*/  IMAD R14, R14, 0x2, R22 ;  /* 0x000000020e0e7824 */ /* 0x000fe200078e0216 */
[----:B------:R-:W-:Y:S01]  /*8550*/  R2UR UR19, R20 ;  /* 0x00000000141372ca */ /* 0x000fe200000e0000 */
[----:B------:R-:W-:Y:S01]  /*8560*/  UIADD3.X UR15, URZ, UR31, URZ, UP0, !UPT ;  /* 0x0000001f3f0f7290 */ /* 0x000fe200087fe43f */
[----:B------:R-:W-:Y:S01]  /*8570*/  ISETP.GT.AND P1, PT, R4, 0x1, PT ;  /* 0x000000010400780c */ /* 0x000fe20003f24270 */
[----:B------:R-:W-:Y:S01]  /*8580*/  UIADD3 UR26, UR34, 0x40, URZ ;  /* 0x00000040221a7890 */ /* 0x000fe2000fffe03f */
[----:B------:R-:W-:Y:S01]  /*8590*/  R2UR UR8, R14 ;  /* 0x000000000e0872ca */ /* 0x000fe200000e0000 */
[----:B------:R-:W-:Y:S01]  /*85a0*/  UIADD3.X UR43, URZ, UR31, URZ, UP1, !UPT ;  /* 0x0000001f3f2b7290 */ /* 0x000fe20008ffe43f */
[----:B------:R-:W-:Y:S01]  /*85b0*/  VIADD R7, R7, 0x1 ;  /* 0x0000000107077836 */ /* 0x000fe20000000000 */
[----:B------:R-:W-:Y:S01]  /*85c0*/  UIADD3 UR32, UR24, 0x100, URZ ;  /* 0x0000010018207890 */ /* 0x000fe2000fffe03f */
[----:B------:R-:W-:Y:S01]  /*85d0*/  VIADD R24, R24, 0x80 ;  /* 0x0000008018187836 */ /* 0x000fe20000000000 */
[----:B------:R-:W-:Y:S01]  /*85e0*/  UIADD3 UR24, UR24, 0x8100, URZ ;  /* 0x0000810018187890 */ /* 0x000fe2000fffe03f */
[----:B------:R-:W-:Y:S01]  /*85f0*/  UMOV UR22, 0x0 ;  /* 0x0000000000167882 */ /* 0x000fe20000000000 */
[----:B------:R-:W-:Y:S01]  /*8600*/  UMOV UR23, 0x10000000 ;  /* 0x1000000000177882 */ /* 0x000fe20000000000 */
[----:B------:R-:W-:Y:S01]  /*8610*/  ISETP.NE.AND P0, PT, R7, 0x2, PT ;  /* 0x000000020700780c */ /* 0x000fe20003f05270 */
[----:B------:R-:W-:Y:S01]  /*8620*/  UMOV UR25, UR33 ;  /* 0x0000002100197c82 */ /* 0x000fe20008000000 */
[----:B------:R-:W-:Y:S01]  /*8630*/  UMOV UR28, UR36 ;  /* 0x00000024001c7c82 */ /* 0x000fe20008000000 */
[----:B------:R-:W-:-:S02]  /*8640*/  UMOV UR27, UR35 ;  /* 0x00000023001b7c82 */ /* 0x000fc40008000000 */
[----:B------:R-:W-:Y:S01]  /*8650*/  UIADD3 UR16, UR8, 0x20100, URZ ;  /* 0x0002010008107890 */ /* 0x000fe2000fffe03f */
[----:B------:R0:W-:Y:S01]  /*8660*/  UTMALDG.3D [UR32], [UR14], desc[UR22] ;  /* 0x000016200e0075b4 */ /* 0x0001e20008011000 */
[----:B------:R-:W-:Y:S01]  /*8670*/  UIADD3 UR8, UR8, 0x22100, URZ ;  /* 0x0002210008087890 */ /* 0x000fe2000fffe03f */
[----:B------:R-:W-:Y:S01]  /*8680*/  SEL R14, RZ, 0x1, P0 ;  /* 0x00000001ff0e7807 */ /* 0x000fe20000000000 */
[----:B------:R-:W-:Y:S01]  /*8690*/  UMOV UR7, 0xf0000 ;  /* 0x000f000000077882 */ /* 0x000fe20000000000 */
[----:B------:R-:W-:Y:S01]  /*86a0*/  UMOV UR17, UR33 ;  /* 0x0000002100117c82 */ /* 0x000fe20008000000 */
[----:B------:R-:W-:Y:S01]  /*86b0*/  UMOV UR18, UR34 ;  /* 0x0000002200127c82 */ /* 0x000fe20008000000 */
[----:B------:R-:W-:Y:S01]  /*86c0*/  UMOV UR20, UR36 ;  /* 0x0000002400147c82 */ /* 0x000fe20008000000 */
[----:B------:R-:W-:Y:S01]  /*86d0*/  UMOV UR9, UR33 ;  /* 0x0000002100097c82 */ /* 0x000fe20008000000 */
[----:B------:R-:W-:Y:S01]  /*86e0*/  UMOV UR11, UR19 ;  /* 0x00000013000b7c82 */ /* 0x000fe20008000000 */
[----:B------:R-:W-:Y:S01]  /*86f0*/  UMOV UR12, UR36 ;  /* 0x00000024000c7c82 */ /* 0x000fe20008000000 */
[----:B------:R0:W-:Y:S01]  /*8700*/  UTMALDG.3D [UR24], [UR14], desc[UR22] ;  /* 0x000016180e0075b4 */ /* 0x0001e20008011000 */
[----:B------:R-:W-:Y:S01]  /*8710*/  UMOV UR10, UR26 ;  /* 0x0000001a000a7c82 */ /* 0x000fe20008000000 */
[----:B------:R-:W-:-:S02]  /*8720*/  LOP3.LUT R5, R5, R14, RZ, 0x3c, !PT ;  /* 0x0000000e05057212 */ /* 0x000fc400078e3cff */
[----:B------:R-:W-:Y:S01]  /*8730*/  SEL R7, R7, RZ, P0 ;  /* 0x000000ff07077207 */ /* 0x000fe20000000000 */
[----:B------:R0:W-:Y:S01]  /*8740*/  UTMALDG.3D.MULTICAST [UR16], [UR42], UR7, desc[UR22] ;  /* 0x000016102a0073b4 */ /* 0x0001e20008011807 */
[----:B------:R0:W-:Y:S02]  /*8750*/  UTMALDG.3D.MULTICAST [UR8], [UR42], UR7, desc[UR22] ;  /* 0x000016082a0073b4 */ /* 0x0001e40008011807 */
[----:B0-----:R-:W-:Y:S05]  /*8760*/  @P1 BRA `(.L_x_170) ;  /* 0xfffffffc00141947 */ /* 0x001fea000383ffff */
.L_x_167:
[----:B------:R-:W-:Y:S05]  /*8770*/  BSYNC B1 ;  /* 0x0000000000017941 */ /* 0x000fea0003800000 */
.L_x_166:
[----:B------:R-:W-:Y:S01]  /*8780*/  LOP3.LUT P1, RZ, R10, 0xff, RZ, 0xc0, !PT ;  /* 0x000000ff0aff7812 */ /* 0x000fe2000782c0ff */
[----:B------:R-:W-:Y:S01]  /*8790*/  IMAD.IADD R8, R9, 0x1, R8 ;  /* 0x0000000109087824 */ /* 0x000fe200078e0208 */
[----:B------:R-:W-:Y:S01]  /*87a0*/  IADD3 R16, P2, R16, UR38, RZ ;  /* 0x0000002610107c10 */ /* 0x000fe2000ff5e0ff */
[----:B------:R-:W-:Y:S01]  /*87b0*/  ULDC.64 UR8, c[0x0][0x650] ;  /* 0x0001940000087ab9 */ /* 0x000fe20000000a00 */
[----:B------:R-:W-:Y:S01]  /*87c0*/  BSSY B1, `(.L_x_171) ;  /* 0x000006d000017945 */ /* 0x000fe20003800000 */
[----:B------:R-:W-:Y:S01]  /*87d0*/  IMAD.MOV.U32 R21, RZ, RZ, -0x1 ;  /* 0xffffffffff157424 */ /* 0x000fe200078e00ff */
[----:B------:R-:W-:Y:S01]  /*87e0*/  SHF.R.U32.HI R4, RZ, 0x1, R8 ;  /* 0x00000001ff047819 */ /* 0x000fe20000011608 */
[----:B------:R-:W-:Y:S01]  /*87f0*/  IMAD.MOV.U32 R20, RZ, RZ, -0x1 ;  /* 0xffffffffff147424 */ /* 0x000fe200078e00ff */
[----:B------:R-:W-:Y:S02]  /*8800*/  ISETP.GT.U32.AND P0, PT, R8, 0x1, PT ;  /* 0x000000010800780c */ /* 0x000fe40003f04070 */
[----:B------:R-:W-:-:S02]  /*8810*/  LOP3.LUT R4, R4, 0x1, RZ, 0xc0, !PT ;  /* 0x0000000104047812 */ /* 0x000fc400078ec0ff */
[----:B------:R-:W-:Y:S01]  /*8820*/  ISETP.LT.U32.AND P0, PT, R9, 0x2, P0 ;  /* 0x000000020900780c */ /* 0x000fe20000701070 */
[----:B------:R-:W0:Y:S01]  /*8830*/  @P1 S2R R6, SR_CgaCtaId ;  /* 0x0000000000061919 */ /* 0x000e220000008800 */
[----:B------:R-:W-:Y:S02]  /*8840*/  @P1 MOV R5, 0x400 ;  /* 0x0000040000051802 */ /* 0x000fe40000000f00 */
[----:B------:R-:W-:Y:S02]  /*8850*/  IADD3.X R17, R17, UR41, RZ, P2, !PT ;  /* 0x0000002911117c10 */ /* 0x000fe400097fe4ff */
[----:B------:R-:W-:Y:S02]  /*8860*/  ISETP.GE.U32.AND P2, PT, R16, UR8, PT ;  /* 0x0000000810007c0c */ /* 0x000fe4000bf46070 */
[----:B------:R-:W-:Y:S02]  /*8870*/  LOP3.LUT R8, R8, 0x1, RZ, 0xc0, !PT ;  /* 0x0000000108087812 */ /* 0x000fe400078ec0ff */
[----:B------:R-:W-:-:S02]  /*8880*/  PRMT R10, RZ, 0x7610, R10 ;  /* 0x00007610ff0a7816 */ /* 0x000fc4000000000a */
[----:B0-----:R-:W-:Y:S01]  /*8890*/  @P1 LEA R5, R6, R5, 0x18 ;  /* 0x0000000506051211 */ /* 0x001fe200078ec0ff */
[----:B------:R-:W-:-:S03]  /*88a0*/  IMAD.MOV.U32 R6, RZ, RZ, -0x1 ;  /* 0xffffffffff067424 */ /* 0x000fc600078e00ff */
[----:B------:R0:W-:Y:S01]  /*88b0*/  @P1 SYNCS.ARRIVE.TRANS64.A1T0 RZ, [R5+URZ+0x38], RZ ;  /* 0x000038ff05ff19a7 */ /* 0x0001e2000810003f */
[----:B------:R-:W-:Y:S02]  /*88c0*/  ISETP.NE.U32.AND P1, PT, R4, 0x1, PT ;  /* 0x000000010400780c */ /* 0x000fe40003f25070 */
[----:B------:R-:W-:Y:S02]  /*88d0*/  SEL R4, RZ, 0x1, !P0 ;  /* 0x00000001ff047807 */ /* 0x000fe40004000000 */
[----:B------:R-:W-:Y:S02]  /*88e0*/  ISETP.GE.U32.AND.EX P0, PT, R17, UR9, PT, P2 ;  /* 0x0000000911007c0c */ /* 0x000fe4000bf06120 */
[----:B------:R-:W-:-:S04]  /*88f0*/  ISETP.GT.U32.AND P1, PT, R9, 0x1, !P1 ;  /* 0x000000010900780c */ /* 0x000fc80004f24070 */
[----:B0-----:R-:W-:-:S04]  /*8900*/  SEL R5, RZ, 0x1, !P1 ;  /* 0x00000001ff057807 */ /* 0x001fc80004800000 */
[--C-:B------:R-:W-:Y:S02]  /*8910*/  LOP3.LUT R3, R5, R3, R4.reuse, 0x96, !PT ;  /* 0x0000000305037212 */ /* 0x100fe400078e9604 */
[----:B------:R-:W-:Y:S01]  /*8920*/  PRMT R4, RZ, 0x7610, R4 ;  /* 0x00007610ff047816 */ /* 0x000fe20000000004 */
[----:B------:R-:W-:Y:S06]  /*8930*/  @P0 BRA `(.L_x_172) ;  /* 0x0000000400540947 */ /* 0x000fec0003800000 */
[----:B------:R-:W0:Y:S01]  /*8940*/  S2R R15, SR_CTAID.X ;  /* 0x00000000000f7919 */ /* 0x000e220000002500 */
[----:B------:R-:W-:Y:S01]  /*8950*/  ULDC.64 UR8, c[0x0][0x628] ;  /* 0x00018a0000087ab9 */ /* 0x000fe20000000a00 */
[----:B------:R-:W-:Y:S01]  /*8960*/  ULDC UR10, c[0x0][0x630] ;  /* 0x00018c00000a7ab9 */ /* 0x000fe20000000800 */
[----:B------:R-:W-:Y:S01]  /*8970*/  ISETP.NE.U32.AND P0, PT, RZ, UR8, PT ;  /* 0x00000008ff007c0c */ /* 0x000fe2000bf05070 */
[----:B------:R-:W1:Y:S01]  /*8980*/  S2R R20, SR_CTAID.Y ;  /* 0x0000000000147919 */ /* 0x000e620000002600 */
[----:B------:R-:W-:Y:S01]  /*8990*/  ULDC UR11, c[0x0][0x150] ;  /* 0x00005400000b7ab9 */ /* 0x000fe20000000800 */
[----:B------:R-:W-:Y:S01]  /*89a0*/  IMAD.MOV.U32 R4, RZ, RZ, R16 ;  /* 0x000000ffff047224 */ /* 0x000fe200078e0010 */
[----:B------:R-:W-:Y:S01]  /*89b0*/  ISETP.NE.AND.EX P0, PT, RZ, UR9, PT, P0 ;  /* 0x00000009ff007c0c */ /* 0x000fe2000bf05300 */
[----:B------:R-:W-:Y:S01]  /*89c0*/  IMAD.MOV.U32 R5, RZ, RZ, R17 ;  /* 0x000000ffff057224 */ /* 0x000fe200078e0011 */
[----:B0-----:R-:W-:-:S11]  /*89d0*/  I2FP.F32.U32 R22, R15 ;  /* 0x0000000f00167245 */ /* 0x001fd60000201000 */
[----:B------:R-:W-:Y:S05]  /*89e0*/  @!P0 BRA `(.L_x_173) ;  /* 0x0000000000288947 */ /* 0x000fea0003800000 */
[----:B------:R-:W-:Y:S02]  /*89f0*/  ULDC UR7, c[0x0][0x634] ;  /* 0x00018d0000077ab9 */ /* 0x000fe40000000800 */
[----:B------:R-:W-:-:S05]  /*8a00*/  IADD3 R5, P0, R16, UR7, RZ ;  /* 0x0000000710057c10 */ /* 0x000fca000ff1e0ff */
[----:B------:R-:W-:-:S04]  /*8a10*/  IMAD.X R21, RZ, RZ, R17, P0 ;  /* 0x000000ffff157224 */ /* 0x000fc800000e0611 */
[----:B------:R-:W-:-:S04]  /*8a20*/  IMAD.WIDE.U32 R6, R21, UR8, RZ ;  /* 0x0000000815067c25 */ /* 0x000fc8000f8e00ff */
[----:B------:R-:W-:-:S04]  /*8a30*/  IMAD.WIDE.U32 R6, P0, R5, UR9, R6 ;  /* 0x0000000905067c25 */ /* 0x000fc8000f800006 */
[----:B------:R-:W-:-:S04]  /*8a40*/  IMAD.WIDE.U32 R4, R5, UR8, RZ ;  /* 0x0000000805047c25 */ /* 0x000fc8000f8e00ff */
[----:B------:R-:W-:Y:S01]  /*8a50*/  IMAD.MOV.U32 R4, RZ, RZ, R7 ;  /* 0x000000ffff047224 */ /* 0x000fe200078e0007 */
[----:B------:R-:W-:Y:S01]  /*8a60*/  IADD3 RZ, P1, R5, R6, RZ ;  /* 0x0000000605ff7210 */ /* 0x000fe20007f3e0ff */
[----:B------:R-:W-:-:S04]  /*8a70*/  IMAD.X R5, RZ, RZ, RZ, P0 ;  /* 0x000000ffff057224 */ /* 0x000fc800000e06ff */
[----:B------:R-:W-:-:S08]  /*8a80*/  IMAD.WIDE.U32.X R4, R21, UR9, R4, P1 ;  /* 0x0000000915047c25 */ /* 0x000fd000088e0404 */
.L_x_173:
[--C-:B------:R-:W-:Y:S01]  /*8a90*/  SHF.R.U64 R14, R4, UR10, R5.reuse ;  /* 0x0000000a040e7c19 */ /* 0x100fe20008001205 */
[----:B------:R-:W-:Y:S01]  /*8aa0*/  FMUL R22, R22, UR11 ;  /* 0x0000000b16167c20 */ /* 0x000fe20008400000 */
[----:B------:R-:W-:Y:S01]  /*8ab0*/  SHF.R.U32.HI R4, RZ, UR10, R5 ;  /* 0x0000000aff047c19 */ /* 0x000fe20008011605 */
[----:B------:R-:W0:Y:S01]  /*8ac0*/  LDC R6, c[0x0][0x144] ;  /* 0x00005100ff067b82 */ /* 0x000e220000000800 */
[----:B------:R-:W-:Y:S01]  /*8ad0*/  IADD3 R5, P0, RZ, -R14, RZ ;  /* 0x8000000eff057210 */ /* 0x000fe20007f1e0ff */
[----:B------:R-:W-:Y:S01]  /*8ae0*/  ULDC UR7, c[0x0][0x154] ;  /* 0x0000550000077ab9 */ /* 0x000fe20000000800 */
[----:B-1----:R-:W-:Y:S01]  /*8af0*/  I2FP.F32.U32 R7, R20 ;  /* 0x0000001400077245 */ /* 0x002fe20000201000 */
[----:B------:R-:W1:Y:S01]  /*8b00*/  F2I.U32.TRUNC.NTZ R22, R22 ;  /* 0x0000001600167305 */ /* 0x000e62000020f000 */
[----:B------:R-:W-:Y:S01]  /*8b10*/  ULDC.64 UR8, c[0x0][0x620] ;  /* 0x0001880000087ab9 */ /* 0x000fe20000000a00 */
[----:B------:R-:W-:Y:S01]  /*8b20*/  IMAD.X R4, RZ, RZ, ~R4, P0 ;  /* 0x000000ffff047224 */ /* 0x000fe200000e0e04 */
[----:B------:R-:W-:Y:S01]  /*8b30*/  ISETP.NE.AND P2, PT, R2, 0x1, PT ;  /* 0x000000010200780c */ /* 0x000fe20003f45270 */
[----:B------:R-:W-:Y:S01]  /*8b40*/  FMUL R23, R7, UR7 ;  /* 0x0000000707177c20 */ /* 0x000fe20008400000 */
[----:B------:R-:W2:Y:S01]  /*8b50*/  LDC R25, c[0x0][0x148] ;  /* 0x00005200ff197b82 */ /* 0x000ea20000000800 */
[----:B------:R-:W-:Y:S01]  /*8b60*/  IMAD R4, R4, UR8, RZ ;  /* 0x0000000804047c24 */ /* 0x000fe2000f8e02ff */
[----:B------:R-:W-:-:S03]  /*8b70*/  ULDC UR7, c[0x0][0x618] ;  /* 0x0001860000077ab9 */ /* 0x000fc60000000800 */
[----:B------:R-:W3:Y:S01]  /*8b80*/  F2I.U32.TRUNC.NTZ R23, R23 ;  /* 0x0000001700177305 */ /* 0x000ee2000020f000 */
[C---:B------:R-:W-:Y:S02]  /*8b90*/  IMAD R7, R5.reuse, UR9, R4 ;  /* 0x0000000905077c24 */ /* 0x040fe4000f8e0204 */
[----:B------:R-:W-:Y:S01]  /*8ba0*/  IMAD.WIDE.U32 R4, R5, UR8, R16 ;  /* 0x0000000805047c25 */ /* 0x000fe2000f8e0010 */
[----:B------:R-:W-:Y:S02]  /*8bb0*/  ULDC.64 UR8, c[0x0][0x640] ;  /* 0x0001900000087ab9 */ /* 0x000fe40000000a00 */
[----:B------:R-:W-:Y:S01]  /*8bc0*/  ISETP.NE.U32.AND P0, PT, RZ, UR8, PT ;  /* 0x00000008ff007c0c */ /* 0x000fe2000bf05070 */
[----:B------:R-:W-:Y:S02]  /*8bd0*/  IMAD.IADD R5, R5, 0x1, R7 ;  /* 0x0000000105057824 */ /* 0x000fe400078e0207 */
[----:B-1----:R-:W-:Y:S01]  /*8be0*/  IMAD.MOV R22, RZ, RZ, -R22 ;  /* 0x000000ffff167224 */ /* 0x002fe200078e0a16 */
[----:B------:R-:W-:-:S02]  /*8bf0*/  ISETP.NE.AND.EX P0, PT, RZ, UR9, PT, P0 ;  /* 0x00000009ff007c0c */ /* 0x000fc4000bf05300 */
[----:B------:R-:W-:Y:S01]  /*8c00*/  SHF.R.U64 R21, R4, UR7, R5 ;  /* 0x0000000704157c19 */ /* 0x000fe20008001205 */
[----:B0-----:R-:W-:Y:S01]  /*8c10*/  IMAD R15, R6, R22, R15 ;  /* 0x00000016060f7224 */ /* 0x001fe200078e020f */
[----:B------:R-:W-:Y:S01]  /*8c20*/  SHF.R.U32.HI R4, RZ, UR7, R5 ;  /* 0x00000007ff047c19 */ /* 0x000fe20008011605 */
[----:B------:R-:W-:Y:S01]  /*8c30*/  ULDC UR7, c[0x0][0x608] ;  /* 0x0001820000077ab9 */ /* 0x000fe20000000800 */
[----:B---3--:R-:W-:Y:S02]  /*8c40*/  IMAD.MOV R6, RZ, RZ, -R23 ;  /* 0x000000ffff067224 */ /* 0x008fe400078e0a17 */
[--C-:B------:R-:W-:Y:S02]  /*8c50*/  SHF.R.U64 R22, R21, UR7, R4.reuse ;  /* 0x0000000715167c19 */ /* 0x100fe40008001204 */
[----:B------:R-:W-:Y:S01]  /*8c60*/  SHF.R.U32.HI R5, RZ, UR7, R4 ;  /* 0x00000007ff057c19 */ /* 0x000fe20008011604 */
[----:B------:R-:W-:Y:S01]  /*8c70*/  ULDC UR7, c[0x0][0x658] ;  /* 0x0001960000077ab9 */ /* 0x000fe20000000800 */
[----:B--2---:R-:W-:-:S02]  /*8c80*/  @P2 IMAD R15, R25, R6, R20 ;  /* 0x00000006190f2224 */ /* 0x004fc400078e0214 */
[--C-:B------:R-:W-:Y:S02]  /*8c90*/  SHF.R.U64 R20, R22, UR7, R5.reuse ;  /* 0x0000000716147c19 */ /* 0x100fe40008001205 */
[----:B------:R-:W-:-:S03]  /*8ca0*/  SHF.R.U32.HI R23, RZ, UR7, R5 ;  /* 0x00000007ff177c19 */ /* 0x000fc60008011605 */
[----:B------:R-:W-:Y:S02]  /*8cb0*/  IMAD.MOV.U32 R6, RZ, RZ, R20 ;  /* 0x000000ffff067224 */ /* 0x000fe400078e0014 */
[----:B------:R-:W-:Y:S01]  /*8cc0*/  IMAD.MOV.U32 R5, RZ, RZ, R23 ;  /* 0x000000ffff057224 */ /* 0x000fe200078e0017 */
[----:B------:R-:W-:Y:S06]  /*8cd0*/  @!P0 BRA `(.L_x_174) ;  /* 0x00000000002c8947 */ /* 0x000fec0003800000 */
        /* <DEDUP_REMOVED lines=9> */
[----:B------:R-:W-:-:S04]  /*8d70*/  IMAD.WIDE.U32.X R4, R23, UR9, R4, P1 ;  /* 0x0000000917047c25 */ /* 0x000fc800088e0404 */
[----:B------:R-:W-:-:S07]  /*8d80*/  IMAD.MOV.U32 R6, RZ, RZ, R4 ;  /* 0x000000ffff067224 */ /* 0x000fce00078e0004 */
.L_x_174:
[----:B------:R-:W-:Y:S01]  /*8d90*/  ULDC UR7, c[0x0][0x648] ;  /* 0x0001920000077ab9 */ /* 0x000fe20000000800 */
[----:B------:R-:W-:Y:S01]  /*8da0*/  LOP3.LUT R4, R22, UR6, RZ, 0xc0, !PT ;  /* 0x0000000616047c12 */ /* 0x000fe2000f8ec0ff */
[----:B------:R-:W-:Y:S01]  /*8db0*/  ULDC UR8, c[0x0][0x610] ;  /* 0x0001840000087ab9 */ /* 0x000fe20000000800 */
[----:B------:R-:W-:Y:S01]  /*8dc0*/  SHF.R.U64 R5, R6, UR7, R5 ;  /* 0x0000000706057c19 */ /* 0x000fe20008001205 */
[----:B------:R-:W-:Y:S01]  /*8dd0*/  ULDC UR7, c[0x0][0x638] ;  /* 0x00018e0000077ab9 */ /* 0x000fe20000000800 */
[----:B------:R-:W-:-:S03]  /*8de0*/  LOP3.LUT R21, R21, UR4, RZ, 0xc0, !PT ;  /* 0x0000000415157c12 */ /* 0x000fc6000f8ec0ff */
[----:B------:R-:W-:Y:S02]  /*8df0*/  IMAD.MOV R7, RZ, RZ, -R5 ;  /* 0x000000ffff077224 */ /* 0x000fe400078e0a05 */
[----:B------:R-:W-:Y:S02]  /*8e00*/  IMAD R4, R5, UR5, R4 ;  /* 0x0000000505047c24 */ /* 0x000fe4000f8e0204 */
[----:B------:R-:W-:Y:S01]  /*8e10*/  IMAD R20, R7, UR7, R20 ;  /* 0x0000000707147c24 */ /* 0x000fe2000f8e0214 */
[----:B------:R-:W-:Y:S01]  /*8e20*/  ULDC UR7, c[0x0][0x600] ;  /* 0x0001800000077ab9 */ /* 0x000fe20000000800 */
[----:B------:R-:W-:Y:S02]  /*8e30*/  IMAD R15, R4, UR8, R15 ;  /* 0x00000008040f7c24 */ /* 0x000fe4000f8e020f */
[----:B------:R-:W-:Y:S02]  /*8e40*/  IMAD R6, R20, UR7, R21 ;  /* 0x0000000714067c24 */ /* 0x000fe4000f8e0215 */
[----:B------:R-:W-:-:S03]  /*8e50*/  IMAD.MOV.U32 R4, RZ, RZ, 0x1 ;  /* 0x00000001ff047424 */ /* 0x000fc600078e00ff */
[----:B------:R-:W-:Y:S02]  /*8e60*/  SEL R20, R6, R15, !P2 ;  /* 0x0000000f06147207 */ /* 0x000fe40005000000 */
[----:B------:R-:W-:Y:S01]  /*8e70*/  SEL R21, R15, R6, !P2 ;  /* 0x000000060f157207 */ /* 0x000fe20005000000 */
[----:B------:R-:W-:-:S07]  /*8e80*/  IMAD.MOV.U32 R6, RZ, RZ, R14 ;  /* 0x000000ffff067224 */ /* 0x000fce00078e000e */
.L_x_172:
[----:B------:R-:W-:Y:S05]  /*8e90*/  BSYNC B1 ;  /* 0x0000000000017941 */ /* 0x000fea0003800000 */
.L_x_171:
[----:B------:R-:W-:-:S13]  /*8ea0*/  LOP3.LUT P0, RZ, R4, 0xff, RZ, 0xc0, !PT ;  /* 0x000000ff04ff7812 */ /* 0x000fda000780c0ff */
[----:B------:R-:W-:Y:S05]  /*8eb0*/  @P0 BRA `(.L_x_175) ;  /* 0xfffffff4000c0947 */ /* 0x000fea000383ffff */
[----:B------:R-:W-:Y:S05]  /*8ec0*/  BSYNC B0 ;  /* 0x0000000000007941 */ /* 0x000fea0003800000 */
.L_x_164:
[----:B------:R-:W-:-:S03]  /*8ed0*/  UMOV UR7, 0xffffffff ;  /* 0xffffffff00077882 */ /* 0x000fc60000000000 */
[----:B------:R-:W-:Y:S05]  /*8ee0*/  BRA.DIV UR7, `(.L_x_176) ;  /* 0x0000000207cc7947 */ /* 0x000fea000b800000 */
[----:B------:R-:W-:-:S13]  /*8ef0*/  ELECT P6, URZ, PT ;  /* 0x00000000003f782f */ /* 0x000fda00038c0000 */
.L_x_188:
[----:B------:R-:W-:Y:S04]  /*8f00*/  BSSY B0, `(.L_x_177) ;  /* 0x0000019000007945 */ /* 0x000fe80003800000 */
[----:B------:R-:W-:Y:S05]  /*8f10*/  @!P6 BRA `(.L_x_178) ;  /* 0x00000000005ce947 */ /* 0x000fea0003800000 */
[----:B------:R-:W-:-:S04]  /*8f20*/  LOP3.LUT R18, R18, 0x2, RZ, 0xfc, !PT ;  /* 0x0000000212127812 */ /* 0x000fc800078efcff */
[----:B------:R-:W-:-:S13]  /*8f30*/  ISETP.NE.AND P0, PT, R18, 0x3, PT ;  /* 0x000000031200780c */ /* 0x000fda0003f05270 */
[----:B------:R-:W-:Y:S05]  /*8f40*/  @!P0 BRA `(.L_x_179) ;  /* 0x0000000000048947 */ /* 0x000fea0003800000 */
[----:B------:R-:W-:Y:S01]  /*8f50*/  BPT.TRAP 0x1 ;  /* 0x000000040000795c */ /* 0x000fe20000300000 */
.L_x_179:
[----:B------:R-:W0:Y:S01]  /*8f60*/  S2R R5, SR_CgaCtaId ;  /* 0x0000000000057919 */ /* 0x000e220000008800 */
[----:B------:R-:W-:Y:S02]  /*8f70*/  MOV R0, 0x400 ;  /* 0x0000040000007802 */ /* 0x000fe40000000f00 */
[----:B------:R-:W-:Y:S02]  /*8f80*/  SHF.L.U32 R2, R3, 0x1f, RZ ;  /* 0x0000001f03027819 */ /* 0x000fe400000006ff */
[----:B0-----:R-:W-:-:S05]  /*8f90*/  LEA R5, R5, R0, 0x18 ;  /* 0x0000000005057211 */ /* 0x001fca00078ec0ff */
[----:B------:R-:W-:-:S04]  /*8fa0*/  VIADD R5, R5, 0x10 ;  /* 0x0000001005057836 */ /* 0x000fc80000000000 */
[C---:B------:R-:W-:Y:S02]  /*8fb0*/  IMAD R7, R8.reuse, 0x8, R5 ;  /* 0x0000000808077824 */ /* 0x040fe400078e0205 */
[----:B------:R-:W-:Y:S02]  /*8fc0*/  VIADD R8, R8, 0x1 ;  /* 0x0000000108087836 */ /* 0x000fe40000000000 */
[----:B------:R-:W0:Y:S03]  /*8fd0*/  SYNCS.PHASECHK.TRANS64.TRYWAIT P0, [R7+URZ], R2 ;  /* 0x00000002070075a7 */ /* 0x000e26000800017f */
[----:B------:R-:W-:-:S04]  /*8fe0*/  ISETP.NE.AND P1, PT, R8, 0x2, PT ;  /* 0x000000020800780c */ /* 0x000fc80003f25270 */
[----:B------:R-:W-:Y:S02]  /*8ff0*/  SEL R0, RZ, 0x1, P1 ;  /* 0x00000001ff007807 */ /* 0x000fe40000800000 */
[----:B------:R-:W-:Y:S02]  /*9000*/  SEL R8, R8, RZ, P1 ;  /* 0x000000ff08087207 */ /* 0x000fe40000800000 */
[----:B------:R-:W-:Y:S01]  /*9010*/  LOP3.LUT R0, R3, R0, RZ, 0x3c, !PT ;  /* 0x0000000003007212 */ /* 0x000fe200078e3cff */
[----:B0-----:R-:W-:Y:S06]  /*9020*/  @!P0 BRA `(.L_x_180) ;  /* 0x00000000009c8947 */ /* 0x001fec0003800000 */
.L_x_189:
[----:B------:R-:W-:Y:S01]  /*9030*/  IMAD R5, R8, 0x8, R5 ;  /* 0x0000000808057824 */ /* 0x000fe200078e0205 */
[----:B------:R-:W-:-:S07]  /*9040*/  SHF.L.U32 R0, R0, 0x1f, RZ ;  /* 0x0000001f00007819 */ /* 0x000fce00000006ff */
.L_x_181:
[----:B-1----:R1:W2:Y:S02]  /*9050*/  SYNCS.PHASECHK.TRANS64.TRYWAIT P0, [R5+URZ], R0 ;  /* 0x00000000050075a7 */ /* 0x0022a4000800017f */
[----:B--2---:R-:W-:Y:S05]  /*9060*/  @!P0 NANOSLEEP.SYNCS 0x989680 ;  /* 0x009896800000895d */ /* 0x004fea0003900000 */
[----:B------:R-:W2:Y:S02]  /*9070*/  @!P0 SYNCS.PHASECHK.TRANS64 P0, [R5+URZ], R0 ;  /* 0x00000000050085a7 */ /* 0x000ea4000800007f */
[----:B--2---:R-:W-:Y:S05]  /*9080*/  @!P0 BRA `(.L_x_181) ;  /* 0xfffffffc00f08947 */ /* 0x004fea000383ffff */
.L_x_178:
[----:B------:R-:W-:Y:S05]  /*9090*/  BSYNC B0 ;  /* 0x0000000000007941 */ /* 0x000fea0003800000 */
.L_x_177:
[----:B------:R-:W-:Y:S05]  /*90a0*/  EXIT ;  /* 0x000000000000794d */ /* 0x000fea0003800000 */
.L_x_21:
[----:B-1----:R1:W2:Y:S02]  /*90b0*/  SYNCS.PHASECHK.TRANS64.TRYWAIT P1, [R3+URZ], R0 ;  /* 0x00000000030075a7 */ /* 0x0022a4000802017f */
[----:B--2---:R-:W-:Y:S05]  /*90c0*/  @!P1 NANOSLEEP.SYNCS 0x989680 ;  /* 0x009896800000995d */ /* 0x004fea0003900000 */
[----:B------:R-:W2:Y:S02]  /*90d0*/  @!P1 SYNCS.PHASECHK.TRANS64 P1, [R3+URZ], R0 ;  /* 0x00000000030095a7 */ /* 0x000ea4000802007f */
[----:B--2---:R-:W-:Y:S05]  /*90e0*/  @!P1 BRA `(.L_x_21) ;  /* 0xfffffffc00f09947 */ /* 0x004fea000383ffff */
[----:B------:R-:W-:Y:S05]  /*90f0*/  BRA `(.L_x_20) ;  /* 0xffffff8400b47947 */ /* 0x000fea000383ffff */
.L_x_26:
[----:B-1----:R1:W2:Y:S02]  /*9100*/  SYNCS.PHASECHK.TRANS64.TRYWAIT P1, [R5+URZ], R4 ;  /* 0x00000004050075a7 */ /* 0x0022a4000802017f */
[----:B--2---:R-:W-:Y:S05]  /*9110*/  @!P1 NANOSLEEP.SYNCS 0x989680 ;  /* 0x009896800000995d */ /* 0x004fea0003900000 */
[----:B------:R-:W2:Y:S02]  /*9120*/  @!P1 SYNCS.PHASECHK.TRANS64 P1, [R5+URZ], R4 ;  /* 0x00000004050095a7 */ /* 0x000ea4000802007f */
[----:B--2---:R-:W-:Y:S05]  /*9130*/  @!P1 BRA `(.L_x_26) ;  /* 0xfffffffc00f09947 */ /* 0x004fea000383ffff */
[----:B------:R-:W-:Y:S05]  /*9140*/  BRA `(.L_x_25) ;  /* 0xffffff8c00c47947 */ /* 0x000fea000383ffff */
.L_x_165:
[----:B------:R-:W-:Y:S01]  /*9150*/  BSSY B1, `(.L_x_182) ;  /* 0x0000006000017945 */ /* 0x000fe20003800000 */
[----:B------:R-:W-:-:S07]  /*9160*/  IMAD.MOV.U32 R15, RZ, RZ, -0x1 ;  /* 0xffffffffff0f7424 */ /* 0x000fce00078e00ff */
[----:B------:R-:W-:Y:S05]  /*9170*/  WARPSYNC.COLLECTIVE R15, `(.L_x_183) ;  /* 0x000000000f0c7348 */ /* 0x000fea0003c00000 */
[----:B------:R-:W-:Y:S02]  /*9180*/  ELECT P6, UR62, PT ;  /* 0x00000000003e782f */ /* 0x000fe400038c0000 */
[----:B------:R-:W-:Y:S01]  /*9190*/  MOV R14, UR62 ;  /* 0x0000003e000e7c02 */ /* 0x000fe20008000f00 */
[----:B------:R-:W-:Y:S10]  /*91a0*/  ENDCOLLECTIVE ;  /* 0x000000000000791b */ /* 0x000ff40003800000 */
.L_x_183:
[----:B------:R-:W-:Y:S05]  /*91b0*/  BSYNC B1 ;  /* 0x0000000000017941 */ /* 0x000fea0003800000 */
.L_x_182:
[----:B------:R-:W-:Y:S05]  /*91c0*/  BRA `(.L_x_184) ;  /* 0xfffffff000547947 */ /* 0x000fea000383ffff */
.L_x_168:
[----:B-1----:R1:W2:Y:S02]  /*91d0*/  SYNCS.PHASECHK.TRANS64.TRYWAIT P0, [R23+URZ+0x10], R14 ;  /* 0x0000100e170075a7 */ /* 0x0022a4000800017f */
[----:B--2---:R-:W-:Y:S05]  /*91e0*/  @!P0 NANOSLEEP.SYNCS 0x989680 ;  /* 0x009896800000895d */ /* 0x004fea0003900000 */
[----:B------:R-:W2:Y:S02]  /*91f0*/  @!P0 SYNCS.PHASECHK.TRANS64 P0, [R23+URZ+0x10], R14 ;  /* 0x0000100e170085a7 */ /* 0x000ea4000800007f */
[----:B--2---:R-:W-:Y:S05]  /*9200*/  @!P0 BRA `(.L_x_168) ;  /* 0xfffffffc00f08947 */ /* 0x004fea000383ffff */
[----:B------:R-:W-:Y:S05]  /*9210*/  BRA `(.L_x_185) ;  /* 0xfffffff0008c7947 */ /* 0x000fea000383ffff */
.L_x_176:
[----:B------:R-:W-:Y:S01]  /*9220*/  BSSY B0, `(.L_x_186) ;  /* 0x0000006000007945 */ /* 0x000fe20003800000 */
[----:B------:R-:W-:-:S07]  /*9230*/  IMAD.MOV.U32 R15, RZ, RZ, -0x1 ;  /* 0xffffffffff0f7424 */ /* 0x000fce00078e00ff */
[----:B------:R-:W-:Y:S05]  /*9240*/  WARPSYNC.COLLECTIVE R15, `(.L_x_187) ;  /* 0x000000000f0c7348 */ /* 0x000fea0003c00000 */
[----:B------:R-:W-:Y:S02]  /*9250*/  ELECT P6, UR62, PT ;  /* 0x00000000003e782f */ /* 0x000fe400038c0000 */
[----:B------:R-:W-:Y:S01]  /*9260*/  MOV R14, UR62 ;  /* 0x0000003e000e7c02 */ /* 0x000fe20008000f00 */
[----:B------:R-:W-:Y:S10]  /*9270*/  ENDCOLLECTIVE ;  /* 0x000000000000791b */ /* 0x000ff40003800000 */
.L_x_187:
[----:B------:R-:W-:Y:S05]  /*9280*/  BSYNC B0 ;  /* 0x0000000000007941 */ /* 0x000fea0003800000 */
.L_x_186:
[----:B------:R-:W-:Y:S05]  /*9290*/  BRA `(.L_x_188) ;  /* 0xfffffffc00187947 */ /* 0x000fea000383ffff */
.L_x_180:
[----:B0-----:R0:W1:Y:S02]  /*92a0*/  SYNCS.PHASECHK.TRANS64.TRYWAIT P0, [R7+URZ], R2 ;  /* 0x00000002070075a7 */ /* 0x001064000800017f */
[----:B-1----:R-:W-:Y:S05]  /*92b0*/  @!P0 NANOSLEEP.SYNCS 0x989680 ;  /* 0x009896800000895d */ /* 0x002fea0003900000 */
[----:B------:R-:W1:Y:S02]  /*92c0*/  @!P0 SYNCS.PHASECHK.TRANS64 P0, [R7+URZ], R2 ;  /* 0x00000002070085a7 */ /* 0x000e64000800007f */
[----:B-1----:R-:W-:Y:S05]  /*92d0*/  @!P0 BRA `(.L_x_180) ;  /* 0xfffffffc00f08947 */ /* 0x002fea000383ffff */
[----:B------:R-:W-:Y:S05]  /*92e0*/  BRA `(.L_x_189) ;  /* 0xfffffffc00507947 */ /* 0x000fea000383ffff */
.L_x_190:
[----:B------:R-:W-:-:S00]  /*92f0*/  BRA `(.L_x_190) ;  /* 0xfffffffc00fc7947 */ /* 0x000fc0000383ffff */
[----:B------:R-:W-:-:S00]  /*9300*/  NOP ;  /* 0x0000000000007918 */ /* 0x000fc00000000000 */
[----:B------:R-:W-:-:S00]  /*9310*/  NOP ;  /* 0x0000000000007918 */ /* 0x000fc00000000000 */
[----:B------:R-:W-:-:S00]  /*9320*/  NOP ;  /* 0x0000000000007918 */ /* 0x000fc00000000000 */
[----:B------:R-:W-:-:S00]  /*9330*/  NOP ;  /* 0x0000000000007918 */ /* 0x000fc00000000000 */
[----:B------:R-:W-:-:S00]  /*9340*/  NOP ;  /* 0x0000000000007918 */ /* 0x000fc00000000000 */
[----:B------:R-:W-:-:S00]  /*9350*/  NOP ;  /* 0x0000000000007918 */ /* 0x000fc00000000000 */
[----:B------:R-:W-:-:S00]  /*9360*/  NOP ;  /* 0x0000000000007918 */ /* 0x000fc00000000000 */
[----:B------:R-:W-:-:S00]  /*9370*/  NOP ;  /* 0x0000000000007918 */ /* 0x000fc00000000000 */
.L_x_191:


//--------------------- .nv.global.init           --------------------------
	.section	.nv.global.init,"aw",@progbits
.nv.global.init:
	.type		$str$22,@object
	.size		$str$22,($str$23 - $str$22)
$str$22:
        /*0000*/ 	.byte	0x6b, 0x5f, 0x74, 0x69, 0x6c, 0x65, 0x5f, 0x63, 0x6f, 0x75, 0x6e, 0x74, 0x20, 0x3e, 0x3d, 0x20
        /*0010*/ 	.byte	0x31, 0x00
	.type		$str$23,@object
	.size		$str$23,(__unnamed_1 - $str$23)
$str$23:
        /*0012*/ 	.byte	0x2f, 0x74, 0x6d, 0x70, 0x2f, 0x63, 0x75, 0x74, 0x6c, 0x61, 0x73, 0x73, 0x5f, 0x73, 0x77, 0x65
        /*0022*/ 	.byte	0x65, 0x70, 0x5f, 0x73, 0x72, 0x63, 0x2f, 0x69, 0x6e, 0x63, 0x6c, 0x75, 0x64, 0x65, 0x2f, 0x63
        /*0032*/ 	.byte	0x75, 0x74, 0x6c, 0x61, 0x73, 0x73, 0x2f, 0x67, 0x65, 0x6d, 0x6d, 0x2f, 0x63, 0x6f, 0x6c, 0x6c
        /*0042*/ 	.byte	0x65, 0x63, 0x74, 0x69, 0x76, 0x65, 0x2f, 0x73, 0x6d, 0x39, 0x30, 0x5f, 0x6d, 0x6d, 0x61, 0x5f
        /*0052*/ 	.byte	0x74, 0x6d, 0x61, 0x5f, 0x67, 0x6d, 0x6d, 0x61, 0x5f, 0x73, 0x73, 0x5f, 0x77, 0x61, 0x72, 0x70
        /*0062*/ 	.byte	0x73, 0x70, 0x65, 0x63, 0x69, 0x61, 0x6c, 0x69, 0x7a, 0x65, 0x64, 0x2e, 0x68, 0x70, 0x70, 0x00
	.type		__unnamed_1,@object
	.size		__unnamed_1,(.L_0 - __unnamed_1)
__unnamed_1:
        /*0072*/ 	.byte	0x76, 0x6f, 0x69, 0x64, 0x20, 0x63, 0x75, 0x74, 0x6c, 0x61, 0x73, 0x73, 0x3a, 0x3a, 0x67, 0x65
        /* <DEDUP_REMOVED lines=180> */
        /*0bc2*/ 	.byte	0x74, 0x65, 0x3a, 0x3a, 0x69, 0x64, 0x65, 0x6e, 0x74, 0x69, 0x74, 0x79, 0x5d, 0x00
.L_0:


//--------------------- .nv.shared._ZN7cutlass13device_kernelINS_4gemm6kernel13GemmUniversalIN4cute5tupleIJiiiiEEENS1_10collective13CollectiveMmaINS1_34MainloopSm90TmaGmmaWarpSpecializedILi2ENS5_IJNS4_1CILi4EEENSA_ILi1EEESC_EEENS1_35KernelTmaWarpSpecializedCooperativeEEENS5_IJNSA_ILi256EEENSA_ILi64EEENSA_ILi128EEEEEENS_10bfloat16_tENS5_IJlSC_lEEESK_SL_NS4_8TiledMMAINS4_8MMA_AtomIJNS4_4SM904GMMA27MMA_64x64x16_F32BF16BF16_SSILNSP_5MajorE0ELSR_0ELNSP_7ScaleInE1ELSS_1EEEEEENS4_6LayoutINS5_IJNSA_ILi2EEESC_SC_EEENS5_IJSC_NSA_ILi0EEESY_EEEEENS5_IJNS4_10UnderscoreES11_S11_EEEEENS4_13SM90_TMA_LOADENS4_14ComposedLayoutINS4_7SwizzleILi3ELi4ELi3EEENS4_18smem_ptr_flag_bitsILi16EEENSV_INS5_IJNSA_ILi8EEESH_EEENS5_IJSH_SC_EEEEEEEvNS4_8identityENS4_23SM90_TMA_LOAD_MULTICASTES1E_vS1F_EENS_8epilogue10collective6detail29Sm90TmaWarpSpecializedAdapterINS1J_15DefaultEpilogueISK_SL_SL_NS1I_6thread17LinearCombinationISK_Li1EffLNS1N_9ScaleType4KindE0ELNS_15FloatRoundStyleE2ESK_EENS1_15EpilogueDefaultEEEEEvvEEEEvNT_6ParamsE --------------------------
	.section	.nv.shared._ZN7cutlass13device_kernelINS_4gemm6kernel13GemmUniversalIN4cute5tupleIJiiiiEEENS1_10collective13CollectiveMmaINS1_34MainloopSm90TmaGmmaWarpSpecializedILi2ENS5_IJNS4_1CILi4EEENSA_ILi1EEESC_EEENS1_35KernelTmaWarpSpecializedCooperativeEEENS5_IJNSA_ILi256EEENSA_ILi64EEENSA_ILi128EEEEEENS_10bfloat16_tENS5_IJlSC_lEEESK_SL_NS4_8TiledMMAINS4_8MMA_AtomIJNS4_4SM904GMMA27MMA_64x64x16_F32BF16BF16_SSILNSP_5MajorE0ELSR_0ELNSP_7ScaleInE1ELSS_1EEEEEENS4_6LayoutINS5_IJNSA_ILi2EEESC_SC_EEENS5_IJSC_NSA_ILi0EEESY_EEEEENS5_IJNS4_10UnderscoreES11_S11_EEEEENS4_13SM90_TMA_LOADENS4_14ComposedLayoutINS4_7SwizzleILi3ELi4ELi3EEENS4_18smem_ptr_flag_bitsILi16EEENSV_INS5_IJNSA_ILi8EEESH_EEENS5_IJSH_SC_EEEEEEEvNS4_8identityENS4_23SM90_TMA_LOAD_MULTICASTES1E_vS1F_EENS_8epilogue10collective6detail29Sm90TmaWarpSpecializedAdapterINS1J_15DefaultEpilogueISK_SL_SL_NS1I_6thread17LinearCombinationISK_Li1EffLNS1N_9ScaleType4KindE0ELNS_15FloatRoundStyleE2ESK_EENS1_15EpilogueDefaultEEEEEvvEEEEvNT_6ParamsE,"aw",@nobits
	.sectionflags	@""
	.align	16
	.zero		1024


//--------------------- .nv.shared.reserved.0     --------------------------
	.section	.nv.shared.reserved.0,"aw",@nobits
	.weak		__nv_reservedSMEM_offset_0_alias
	.size		__nv_reservedSMEM_offset_0_alias, 0, 0
	.other		__nv_reservedSMEM_offset_0_alias,@"STO_CUDA_RESERVED_SHARED STV_DEFAULT"
__nv_reservedSMEM_offset_0_alias:
	.zero		0


//--------------------- .nv.global                --------------------------
	.section	.nv.global,"aw",@nobits
.nv.global:
	.type		_ZN40_INTERNAL_46996b9b_4_k_cu_cf018e8f_216444cute1_E,@object
	.size		_ZN40_INTERNAL_46996b9b_4_k_cu_cf018e8f_216444cute1_E,(_ZN40_INTERNAL_46996b9b_4_k_cu_cf018e8f_216444cuda3std3__45__cpo6cbeginE - _ZN40_INTERNAL_46996b9b_4_k_cu_cf018e8f_216444cute1_E)
_ZN40_INTERNAL_46996b9b_4_k_cu_cf018e8f_216444cute1_E:
	.zero		1
	.type		_ZN40_INTERNAL_46996b9b_4_k_cu_cf018e8f_216444cuda3std3__45__cpo6cbeginE,@object
	.size		_ZN40_INTERNAL_46996b9b_4_k_cu_cf018e8f_216444cuda3std3__45__cpo6cbeginE,(_ZN40_INTERNAL_46996b9b_4_k_cu_cf018e8f_216444cuda3std3__48in_placeE - _ZN40_INTERNAL_46996b9b_4_k_cu_cf018e8f_216444cuda3std3__45__cpo6cbeginE)
_ZN40_INTERNAL_46996b9b_4_k_cu_cf018e8f_216444cuda3std3__45__cpo6cbeginE:
	.zero		1
	.type		_ZN40_INTERNAL_46996b9b_4_k_cu_cf018e8f_216444cuda3std3__48in_placeE,@object
	.size		_ZN40_INTERNAL_46996b9b_4_k_cu_cf018e8f_216444cuda3std3__48in_placeE,(_ZN40_INTERNAL_46996b9b_4_k_cu_cf018e8f_216444cuda3std6ranges3__45__cpo9iter_moveE - _ZN40_INTERNAL_46996b9b_4_k_cu_cf018e8f_216444cuda3std3__48in_placeE)
_ZN40_INTERNAL_46996b9b_4_k_cu_cf018e8f_216444cuda3std3__48in_placeE:
	.zero		1
	.type		_ZN40_INTERNAL_46996b9b_4_k_cu_cf018e8f_216444cuda3std6ranges3__45__cpo9iter_moveE,@object
	.size		_ZN40_INTERNAL_46996b9b_4_k_cu_cf018e8f_216444cuda3std6ranges3__45__cpo9iter_moveE,(_ZN40_INTERNAL_46996b9b_4_k_cu_cf018e8f_216444cuda3std3__45__cpo5beginE - _ZN40_INTERNAL_46996b9b_4_k_cu_cf018e8f_216444cuda3std6ranges3__45__cpo9iter_moveE)
_ZN40_INTERNAL_46996b9b_4_k_cu_cf018e8f_216444cuda3std6ranges3__45__cpo9iter_moveE:
	.zero		1
	.type		_ZN40_INTERNAL_46996b9b_4_k_cu_cf018e8f_216444cuda3std3__45__cpo5beginE,@object
	.size		_ZN40_INTERNAL_46996b9b_4_k_cu_cf018e8f_216444cuda3std3__45__cpo5beginE,(_ZN40_INTERNAL_46996b9b_4_k_cu_cf018e8f_216444cuda3std3__442_GLOBAL__N__46996b9b_4_k_cu_cf018e8f_216446ignoreE - _ZN40_INTERNAL_46996b9b_4_k_cu_cf018e8f_216444cuda3std3__45__cpo5beginE)
_ZN40_INTERNAL_46996b9b_4_k_cu_cf018e8f_216444cuda3std3__45__cpo5beginE:
	.zero		1
	.type		_ZN40_INTERNAL_46996b9b_4_k_cu_cf018e8f_216444cuda3std3__442_GLOBAL__N__46996b9b_4_k_cu_cf018e8f_216446ignoreE,@object
	.size		_ZN40_INTERNAL_46996b9b_4_k_cu_cf018e8f_216444cuda3std3__442_GLOBAL__N__46996b9b_4_k_cu_cf018e8f_216446ignoreE,(_ZN40_INTERNAL_46996b9b_4_k_cu_cf018e8f_216444cute7productE - _ZN40_INTERNAL_46996b9b_4_k_cu_cf018e8f_216444cuda3std3__442_GLOBAL__N__46996b9b_4_k_cu_cf018e8f_216446ignoreE)
_ZN40_INTERNAL_46996b9b_4_k_cu_cf018e8f_216444cuda3std3__442_GLOBAL__N__46996b9b_4_k_cu_cf018e8f_216446ignoreE:
	.zero		1
	.type		_ZN40_INTERNAL_46996b9b_4_k_cu_cf018e8f_216444cute7productE,@object
	.size		_ZN40_INTERNAL_46996b9b_4_k_cu_cf018e8f_216444cute7productE,(_ZN40_INTERNAL_46996b9b_4_k_cu_cf018e8f_216444cuda3std3__45__cpo3endE - _ZN40_INTERNAL_46996b9b_4_k_cu_cf018e8f_216444cute7productE)
_ZN40_INTERNAL_46996b9b_4_k_cu_cf018e8f_216444cute7productE:
	.zero		1
	.type		_ZN40_INTERNAL_46996b9b_4_k_cu_cf018e8f_216444cuda3std3__45__cpo3endE,@object
	.size		_ZN40_INTERNAL_46996b9b_4_k_cu_cf018e8f_216444cuda3std3__45__cpo3endE,(_ZN40_INTERNAL_46996b9b_4_k_cu_cf018e8f_216444cuda3std3__419piecewise_constructE - _ZN40_INTERNAL_46996b9b_4_k_cu_cf018e8f_216444cuda3std3__45__cpo3endE)
_ZN40_INTERNAL_46996b9b_4_k_cu_cf018e8f_216444cuda3std3__45__cpo3endE:
	.zero		1
	.type		_ZN40_INTERNAL_46996b9b_4_k_cu_cf018e8f_216444cuda3std3__419piecewise_constructE,@object
	.size		_ZN40_INTERNAL_46996b9b_4_k_cu_cf018e8f_216444cuda3std3__419piecewise_constructE,(_ZN40_INTERNAL_46996b9b_4_k_cu_cf018e8f_216444cuda3std3__45__cpo4cendE - _ZN40_INTERNAL_46996b9b_4_k_cu_cf018e8f_216444cuda3std3__419piecewise_constructE)
_ZN40_INTERNAL_46996b9b_4_k_cu_cf018e8f_216444cuda3std3__419piecewise_constructE:
	.zero		1
	.type		_ZN40_INTERNAL_46996b9b_4_k_cu_cf018e8f_216444cuda3std3__45__cpo4cendE,@object
	.size		_ZN40_INTERNAL_46996b9b_4_k_cu_cf018e8f_216444cuda3std3__45__cpo4cendE,(_ZN40_INTERNAL_46996b9b_4_k_cu_cf018e8f_216444cuda3std6ranges3__45__cpo4swapE - _ZN40_INTERNAL_46996b9b_4_k_cu_cf018e8f_216444cuda3std3__45__cpo4cendE)
_ZN40_INTERNAL_46996b9b_4_k_cu_cf018e8f_216444cuda3std3__45__cpo4cendE:
	.zero		1
	.type		_ZN40_INTERNAL_46996b9b_4_k_cu_cf018e8f_216444cuda3std6ranges3__45__cpo4swapE,@object
	.size		_ZN40_INTERNAL_46996b9b_4_k_cu_cf018e8f_216444cuda3std6ranges3__45__cpo4swapE,(.L_8 - _ZN40_INTERNAL_46996b9b_4_k_cu_cf018e8f_216444cuda3std6ranges3__45__cpo4swapE)
_ZN40_INTERNAL_46996b9b_4_k_cu_cf018e8f_216444cuda3std6ranges3__45__cpo4swapE:
	.zero		1
.L_8:


//--------------------- .nv.constant0._ZN7cutlass13device_kernelINS_4gemm6kernel13GemmUniversalIN4cute5tupleIJiiiiEEENS1_10collective13CollectiveMmaINS1_34MainloopSm90TmaGmmaWarpSpecializedILi2ENS5_IJNS4_1CILi4EEENSA_ILi1EEESC_EEENS1_35KernelTmaWarpSpecializedCooperativeEEENS5_IJNSA_ILi256EEENSA_ILi64EEENSA_ILi128EEEEEENS_10bfloat16_tENS5_IJlSC_lEEESK_SL_NS4_8TiledMMAINS4_8MMA_AtomIJNS4_4SM904GMMA27MMA_64x64x16_F32BF16BF16_SSILNSP_5MajorE0ELSR_0ELNSP_7ScaleInE1ELSS_1EEEEEENS4_6LayoutINS5_IJNSA_ILi2EEESC_SC_EEENS5_IJSC_NSA_ILi0EEESY_EEEEENS5_IJNS4_10UnderscoreES11_S11_EEEEENS4_13SM90_TMA_LOADENS4_14ComposedLayoutINS4_7SwizzleILi3ELi4ELi3EEENS4_18smem_ptr_flag_bitsILi16EEENSV_INS5_IJNSA_ILi8EEESH_EEENS5_IJSH_SC_EEEEEEEvNS4_8identityENS4_23SM90_TMA_LOAD_MULTICASTES1E_vS1F_EENS_8epilogue10collective6detail29Sm90TmaWarpSpecializedAdapterINS1J_15DefaultEpilogueISK_SL_SL_NS1I_6thread17LinearCombinationISK_Li1EffLNS1N_9ScaleType4KindE0ELNS_15FloatRoundStyleE2ESK_EENS1_15EpilogueDefaultEEEEEvvEEEEvNT_6ParamsE --------------------------
	.section	.nv.constant0._ZN7cutlass13device_kernelINS_4gemm6kernel13GemmUniversalIN4cute5tupleIJiiiiEEENS1_10collective13CollectiveMmaINS1_34MainloopSm90TmaGmmaWarpSpecializedILi2ENS5_IJNS4_1CILi4EEENSA_ILi1EEESC_EEENS1_35KernelTmaWarpSpecializedCooperativeEEENS5_IJNSA_ILi256EEENSA_ILi64EEENSA_ILi128EEEEEENS_10bfloat16_tENS5_IJlSC_lEEESK_SL_NS4_8TiledMMAINS4_8MMA_AtomIJNS4_4SM904GMMA27MMA_64x64x16_F32BF16BF16_SSILNSP_5MajorE0ELSR_0ELNSP_7ScaleInE1ELSS_1EEEEEENS4_6LayoutINS5_IJNSA_ILi2EEESC_SC_EEENS5_IJSC_NSA_ILi0EEESY_EEEEENS5_IJNS4_10UnderscoreES11_S11_EEEEENS4_13SM90_TMA_LOADENS4_14ComposedLayoutINS4_7SwizzleILi3ELi4ELi3EEENS4_18smem_ptr_flag_bitsILi16EEENSV_INS5_IJNSA_ILi8EEESH_EEENS5_IJSH_SC_EEEEEEEvNS4_8identityENS4_23SM90_TMA_LOAD_MULTICASTES1E_vS1F_EENS_8epilogue10collective6detail29Sm90TmaWarpSpecializedAdapterINS1J_15DefaultEpilogueISK_SL_SL_NS1I_6thread17LinearCombinationISK_Li1EffLNS1N_9ScaleType4KindE0ELNS_15FloatRoundStyleE2ESK_EENS1_15EpilogueDefaultEEEEEvvEEEEvNT_6ParamsE,"a",@progbits
	.sectionflags	@""
	.align	4
.nv.constant0._ZN7cutlass13device_kernelINS_4gemm6kernel13GemmUniversalIN4cute5tupleIJiiiiEEENS1_10collective13CollectiveMmaINS1_34MainloopSm90TmaGmmaWarpSpecializedILi2ENS5_IJNS4_1CILi4EEENSA_ILi1EEESC_EEENS1_35KernelTmaWarpSpecializedCooperativeEEENS5_IJNSA_ILi256EEENSA_ILi64EEENSA_ILi128EEEEEENS_10bfloat16_tENS5_IJlSC_lEEESK_SL_NS4_8TiledMMAINS4_8MMA_AtomIJNS4_4SM904GMMA27MMA_64x64x16_F32BF16BF16_SSILNSP_5MajorE0ELSR_0ELNSP_7ScaleInE1ELSS_1EEEEEENS4_6LayoutINS5_IJNSA_ILi2EEESC_SC_EEENS5_IJSC_NSA_ILi0EEESY_EEEEENS5_IJNS4_10UnderscoreES11_S11_EEEEENS4_13SM90_TMA_LOADENS4_14ComposedLayoutINS4_7SwizzleILi3ELi4ELi3EEENS4_18smem_ptr_flag_bitsILi16EEENSV_INS5_IJNSA_ILi8EEESH_EEENS5_IJSH_SC_EEEEEEEvNS4_8identityENS4_23SM90_TMA_LOAD_MULTICASTES1E_vS1F_EENS_8epilogue10collective6detail29Sm90TmaWarpSpecializedAdapterINS1J_15DefaultEpilogueISK_SL_SL_NS1I_6thread17LinearCombinationISK_Li1EffLNS1N_9ScaleType4KindE0ELNS_15FloatRoundStyleE2ESK_EENS1_15EpilogueDefaultEEEEEvvEEEEvNT_6ParamsE:
	.zero		1664


//--------------------- SYMBOLS --------------------------

	.type		.nv.reservedSmem.offset0,@object
	.size		.nv.reservedSmem.offset0,0x4
	.type		__assertfail,@function
